def matmul_kernel(
    a_ptr,
    b_ptr,
    c_ptr,
    M,
    N,
    K,
    stride_am,
    stride_ak,
    stride_bk,
    stride_bn,
    stride_cm,
    stride_cn,
    BLOCK_M: tl.constexpr,
    BLOCK_N: tl.constexpr,
    BLOCK_K: tl.constexpr,
    GROUP_M: tl.constexpr,
):
    pid = tl.program_id(axis=0)
    num_pid_m = tl.cdiv(M, BLOCK_M)
    num_pid_n = tl.cdiv(N, BLOCK_N)
    num_pid_in_group = GROUP_M * num_pid_n
    group_id = pid // num_pid_in_group
    first_pid_m = group_id * GROUP_M
    group_size_m = min(num_pid_m - first_pid_m, GROUP_M)
    pid_m = first_pid_m + ((pid % num_pid_in_group) % group_size_m)
    pid_n = (pid % num_pid_in_group) // group_size_m

    offs_am = (pid_m * BLOCK_M + tl.arange(0, BLOCK_M)) % M
    offs_bn = (pid_n * BLOCK_N + tl.arange(0, BLOCK_N)) % N
    offs_k = tl.arange(0, BLOCK_K)
    a_ptrs = a_ptr + offs_am[:, None] * stride_am + offs_k[None, :] * stride_ak
    b_ptrs = b_ptr + offs_k[:, None] * stride_bk + offs_bn[None, :] * stride_bn

    acc = tl.zeros((BLOCK_M, BLOCK_N), dtype=tl.float32)
    for kk in range(0, tl.cdiv(K, BLOCK_K)):
        a = tl.load(a_ptrs, mask=offs_k[None, :] < K - kk * BLOCK_K, other=0.0)
        b = tl.load(b_ptrs, mask=offs_k[:, None] < K - kk * BLOCK_K, other=0.0)
        acc = tl.dot(a, b, acc)
        a_ptrs += BLOCK_K * stride_ak
        b_ptrs += BLOCK_K * stride_bk

    c = acc.to(c_ptr.dtype.element_ty)
    offs_cm = pid_m * BLOCK_M + tl.arange(0, BLOCK_M)
    offs_cn = pid_n * BLOCK_N + tl.arange(0, BLOCK_N)
    c_ptrs = c_ptr + offs_cm[:, None] * stride_cm + offs_cn[None, :] * stride_cn
    mask = (offs_cm[:, None] < M) & (offs_cn[None, :] < N)
    tl.store(c_ptrs, c, mask=mask)

# config = {"BLOCK_K": 32, "BLOCK_M": 64, "BLOCK_N": 64, "GROUP_M": 1, "arch": "sm_90", "dtype": "fp8e5m2", "num_ctas": 1, "num_stages": 3, "num_warps": 4}
# arch = sm_90


// ===== COMPILED SASS (sm_90a) =====

	.target	sm_90a

	.elftype	@"ET_EXEC"


//--------------------- .note.nv.tkinfo           --------------------------
	.section	.note.nv.tkinfo,"",@"SHT_NOTE"
	.sectionflags	@"SHF_NOTE_NV_TKINFO"
	.tkinfo
        /*0018*/ 	.word	0x00000002
        /*0030*/ 	.string	""
        /*0030*/ 	.string	"ptxas"
        /*0030*/ 	.string	"Cuda compilation tools, release 13.0, V13.0.88"
        /*0030*/ 	.string	"Build cuda_13.0.r13.0/compiler.36424714_0"
        /*0030*/ 	.string	"-v  -suppress-debug-info  -lineinfo  -arch sm_90a "



//--------------------- .note.nv.cuinfo           --------------------------
	.section	.note.nv.cuinfo,"",@"SHT_NOTE"
	.sectionflags	@"SHF_NOTE_NV_CUINFO"
        /*0018*/ 	.short	0x0002
        /*001a*/ 	.short	0x005a
        /*001c*/ 	.short	0x0082
	.zero		2


//--------------------- .nv.info                  --------------------------
	.section	.nv.info,"",@"SHT_CUDA_INFO"
	.align	4


	//----- nvinfo : EIATTR_REGCOUNT
	.align		4
        /*0000*/ 	.byte	0x04, 0x2f
        /*0002*/ 	.short	(.L_1 - .L_0)
	.align		4
.L_0:
        /*0004*/ 	.word	index@(matmul_kernel)
        /*0008*/ 	.word	0x00000080


	//----- nvinfo : EIATTR_FRAME_SIZE
	.align		4
.L_1:
        /*000c*/ 	.byte	0x04, 0x11
        /*000e*/ 	.short	(.L_3 - .L_2)
	.align		4
.L_2:
        /*0010*/ 	.word	index@(matmul_kernel)
        /*0014*/ 	.word	0x00000000


	//----- nvinfo : EIATTR_MIN_STACK_SIZE
	.align		4
.L_3:
        /*0018*/ 	.byte	0x04, 0x12
        /*001a*/ 	.short	(.L_5 - .L_4)
	.align		4
.L_4:
        /*001c*/ 	.word	index@(matmul_kernel)
        /*0020*/ 	.word	0x00000000
.L_5:


//--------------------- .nv.compat                --------------------------
	.section	.nv.compat,"",@"SHT_CUDA_COMPAT_INFO"
	.align	4
        /*0000*/ 	.byte	0x02, 0x09, 0x01, 0x00, 0x02, 0x02, 0x04, 0x00, 0x02, 0x05, 0x05, 0x00, 0x03, 0x07, 0x01, 0x01
        /*0010*/ 	.byte	0x02, 0x03, 0x00, 0x00, 0x02, 0x06, 0x01, 0x00, 0x04, 0x0b, 0x08, 0x00, 0x00, 0x00, 0x00, 0x00
        /*0020*/ 	.byte	0x00, 0x00, 0x00, 0x00


//--------------------- .nv.info.matmul_kernel    --------------------------
	.section	.nv.info.matmul_kernel,"",@"SHT_CUDA_INFO"
	.sectionflags	@""
	.align	4


	//----- nvinfo : EIATTR_CUDA_API_VERSION
	.align		4
        /*0000*/ 	.byte	0x04, 0x37
        /*0002*/ 	.short	(.L_7 - .L_6)
.L_6:
        /*0004*/ 	.word	0x00000082


	//----- nvinfo : EIATTR_KPARAM_INFO
	.align		4
.L_7:
        /*0008*/ 	.byte	0x04, 0x17
        /*000a*/ 	.short	(.L_9 - .L_8)
.L_8:
        /*000c*/ 	.word	0x00000000
        /*0010*/ 	.short	0x000d
        /*0012*/ 	.short	0x0048
        /*0014*/ 	.byte	0x00, 0xf4, 0x21, 0x00


	//----- nvinfo : EIATTR_KPARAM_INFO
	.align		4
.L_9:
        /*0018*/ 	.byte	0x04, 0x17
        /*001a*/ 	.short	(.L_11 - .L_10)
.L_10:
        /*001c*/ 	.word	0x00000000
        /*0020*/ 	.short	0x000c
        /*0022*/ 	.short	0x0040
        /*0024*/ 	.byte	0x00, 0xf4, 0x21, 0x00


	//----- nvinfo : EIATTR_KPARAM_INFO
	.align		4
.L_11:
        /*0028*/ 	.byte	0x04, 0x17
        /*002a*/ 	.short	(.L_13 - .L_12)
.L_12:
        /*002c*/ 	.word	0x00000000
        /*0030*/ 	.short	0x000b
        /*0032*/ 	.short	0x0038
        /*0034*/ 	.byte	0x00, 0xf0, 0x11, 0x00


	//----- nvinfo : EIATTR_KPARAM_INFO
	.align		4
.L_13:
        /*0038*/ 	.byte	0x04, 0x17
        /*003a*/ 	.short	(.L_15 - .L_14)
.L_14:
        /*003c*/ 	.word	0x00000000
        /*0040*/ 	.short	0x000a
        /*0042*/ 	.short	0x0034
        /*0044*/ 	.byte	0x00, 0xf0, 0x11, 0x00


	//----- nvinfo : EIATTR_KPARAM_INFO
	.align		4
.L_15:
        /*0048*/ 	.byte	0x04, 0x17
        /*004a*/ 	.short	(.L_17 - .L_16)
.L_16:
        /*004c*/ 	.word	0x00000000
        /*0050*/ 	.short	0x0009
        /*0052*/ 	.short	0x0030
        /*0054*/ 	.byte	0x00, 0xf0, 0x11, 0x00


	//----- nvinfo : EIATTR_KPARAM_INFO
	.align		4
.L_17:
        /*0058*/ 	.byte	0x04, 0x17
        /*005a*/ 	.short	(.L_19 - .L_18)
.L_18:
        /*005c*/ 	.word	0x00000000
        /*0060*/ 	.short	0x0008
        /*0062*/ 	.short	0x002c
        /*0064*/ 	.byte	0x00, 0xf0, 0x11, 0x00


	//----- nvinfo : EIATTR_KPARAM_INFO
	.align		4
.L_19:
        /*0068*/ 	.byte	0x04, 0x17
        /*006a*/ 	.short	(.L_21 - .L_20)
.L_20:
        /*006c*/ 	.word	0x00000000
        /*0070*/ 	.short	0x0007
        /*0072*/ 	.short	0x0028
        /*0074*/ 	.byte	0x00, 0xf0, 0x11, 0x00


	//----- nvinfo : EIATTR_KPARAM_INFO
	.align		4
.L_21:
        /*0078*/ 	.byte	0x04, 0x17
        /*007a*/ 	.short	(.L_23 - .L_22)
.L_22:
        /*007c*/ 	.word	0x00000000
        /*0080*/ 	.short	0x0006
        /*0082*/ 	.short	0x0024
        /*0084*/ 	.byte	0x00, 0xf0, 0x11, 0x00


	//----- nvinfo : EIATTR_KPARAM_INFO
	.align		4
.L_23:
        /*0088*/ 	.byte	0x04, 0x17
        /*008a*/ 	.short	(.L_25 - .L_24)
.L_24:
        /*008c*/ 	.word	0x00000000
        /*0090*/ 	.short	0x0005
        /*0092*/ 	.short	0x0020
        /*0094*/ 	.byte	0x00, 0xf0, 0x11, 0x00


	//----- nvinfo : EIATTR_KPARAM_INFO
	.align		4
.L_25:
        /*0098*/ 	.byte	0x04, 0x17
        /*009a*/ 	.short	(.L_27 - .L_26)
.L_26:
        /*009c*/ 	.word	0x00000000
        /*00a0*/ 	.short	0x0004
        /*00a2*/ 	.short	0x001c
        /*00a4*/ 	.byte	0x00, 0xf0, 0x11, 0x00


	//----- nvinfo : EIATTR_KPARAM_INFO
	.align		4
.L_27:
        /*00a8*/ 	.byte	0x04, 0x17
        /*00aa*/ 	.short	(.L_29 - .L_28)
.L_28:
        /*00ac*/ 	.word	0x00000000
        /*00b0*/ 	.short	0x0003
        /*00b2*/ 	.short	0x0018
        /*00b4*/ 	.byte	0x00, 0xf0, 0x11, 0x00


	//----- nvinfo : EIATTR_KPARAM_INFO
	.align		4
.L_29:
        /*00b8*/ 	.byte	0x04, 0x17
        /*00ba*/ 	.short	(.L_31 - .L_30)
.L_30:
        /*00bc*/ 	.word	0x00000000
        /*00c0*/ 	.short	0x0002
        /*00c2*/ 	.short	0x0010
        /*00c4*/ 	.byte	0x00, 0xf4, 0x21, 0x00


	//----- nvinfo : EIATTR_KPARAM_INFO
	.align		4
.L_31:
        /*00c8*/ 	.byte	0x04, 0x17
        /*00ca*/ 	.short	(.L_33 - .L_32)
.L_32:
        /*00cc*/ 	.word	0x00000000
        /*00d0*/ 	.short	0x0001
        /*00d2*/ 	.short	0x0008
        /*00d4*/ 	.byte	0x00, 0xf4, 0x21, 0x00


	//----- nvinfo : EIATTR_KPARAM_INFO
	.align		4
.L_33:
        /*00d8*/ 	.byte	0x04, 0x17
        /*00da*/ 	.short	(.L_35 - .L_34)
.L_34:
        /*00dc*/ 	.word	0x00000000
        /*00e0*/ 	.short	0x0000
        /*00e2*/ 	.short	0x0000
        /*00e4*/ 	.byte	0x00, 0xf4, 0x21, 0x00


	//----- nvinfo : EIATTR_SPARSE_MMA_MASK
	.align		4
.L_35:
        /*00e8*/ 	.byte	0x03, 0x50
        /*00ea*/ 	.short	0x0000


	//----- nvinfo : EIATTR_MAXREG_COUNT
	.align		4
        /*00ec*/ 	.byte	0x03, 0x1b
        /*00ee*/ 	.short	0x00ff


	//----- nvinfo : EIATTR_NUM_BARRIERS
	.align		4
        /*00f0*/ 	.byte	0x02, 0x4c
        /*00f2*/ 	.byte	0x01
	.zero		1


	//----- nvinfo : EIATTR_MERCURY_ISA_VERSION
	.align		4
        /*00f4*/ 	.byte	0x03, 0x5f
        /*00f6*/ 	.short	0x0101


	//----- nvinfo : EIATTR_EXIT_INSTR_OFFSETS
	.align		4
        /*00f8*/ 	.byte	0x04, 0x1c
        /*00fa*/ 	.short	(.L_37 - .L_36)


	//   ....[0]....
.L_36:
        /*00fc*/ 	.word	0x00004240


	//   ....[1]....
        /*0100*/ 	.word	0x00004260


	//----- nvinfo : EIATTR_REQNTID
	.align		4
.L_37:
        /*0104*/ 	.byte	0x04, 0x10
        /*0106*/ 	.short	(.L_39 - .L_38)
.L_38:
        /*0108*/ 	.word	0x00000080
        /*010c*/ 	.word	0x00000001
        /*0110*/ 	.word	0x00000001


	//----- nvinfo : EIATTR_CBANK_PARAM_SIZE
	.align		4
.L_39:
        /*0114*/ 	.byte	0x03, 0x19
        /*0116*/ 	.short	0x0050


	//----- nvinfo : EIATTR_PARAM_CBANK
	.align		4
        /*0118*/ 	.byte	0x04, 0x0a
        /*011a*/ 	.short	(.L_41 - .L_40)
	.align		4
.L_40:
        /*011c*/ 	.word	index@(.nv.constant0.matmul_kernel)
        /*0120*/ 	.short	0x0210
        /*0122*/ 	.short	0x0050


	//----- nvinfo : EIATTR_SW_WAR
	.align		4
.L_41:
        /*0124*/ 	.byte	0x04, 0x36
        /*0126*/ 	.short	(.L_43 - .L_42)
.L_42:
        /*0128*/ 	.word	0x00000008
.L_43:


//--------------------- .nv.callgraph             --------------------------
	.section	.nv.callgraph,"",@"SHT_CUDA_CALLGRAPH"
	.align	4
	.sectionentsize	8
	.align		4
        /*0000*/ 	.word	0x00000000
	.align		4
        /*0004*/ 	.word	0xffffffff
	.align		4
        /*0008*/ 	.word	0x00000000
	.align		4
        /*000c*/ 	.word	0xfffffffe
	.align		4
        /*0010*/ 	.word	0x00000000
	.align		4
        /*0014*/ 	.word	0xfffffffd
	.align		4
        /*0018*/ 	.word	0x00000000
	.align		4
        /*001c*/ 	.word	0xfffffffc


//--------------------- .text.matmul_kernel       --------------------------
	.section	.text.matmul_kernel,"ax",@progbits
	.align	128
        .global         matmul_kernel
        .type           matmul_kernel,@function
        .size           matmul_kernel,(.L_x_3 - matmul_kernel)
        .other          matmul_kernel,@"STO_CUDA_ENTRY STV_DEFAULT"
matmul_kernel:
.text.matmul_kernel:
[----:B------:R-:W0:Y:S08]  /*0000*/  LDC R1, c[0x0][0x28] ;  /* 0x00000a00ff017b82 */ /* 0x000e300000000800 */
[----:B------:R-:W1:Y:S01]  /*0010*/  LDC.64 R10, c[0x0][0x228] ;  /* 0x00008a00ff0a7b82 */ /* 0x000e620000000a00 */
[----:B------:R-:W2:Y:S01]  /*0020*/  S2R R5, SR_CTAID.X ;  /* 0x0000000000057919 */ /* 0x000ea20000002500 */
[----:B------:R-:W-:Y:S01]  /*0030*/  UMOV UR4, 0x400 ;  /* 0x0000040000047882 */ /* 0x000fe20000000000 */
[----:B------:R-:W-:Y:S01]  /*0040*/  ULDC.64 UR10, c[0x0][0x208] ;  /* 0x00008200000a7ab9 */ /* 0x000fe20000000a00 */
[----:B------:R-:W-:-:S02]  /*0050*/  CS2R R24, SRZ ;  /* 0x0000000000187805 */ /* 0x000fc4000001ff00 */
[----:B------:R-:W-:Y:S02]  /*0060*/  CS2R R26, SRZ ;  /* 0x00000000001a7805 */ /* 0x000fe4000001ff00 */
[----:B------:R-:W-:Y:S02]  /*0070*/  CS2R R28, SRZ ;  /* 0x00000000001c7805 */ /* 0x000fe4000001ff00 */
[----:B------:R-:W-:Y:S01]  /*0080*/  CS2R R30, SRZ ;  /* 0x00000000001e7805 */ /* 0x000fe2000001ff00 */
[----:B------:R-:W3:Y:S01]  /*0090*/  LDC R58, c[0x0][0x230] ;  /* 0x00008c00ff3a7b82 */ /* 0x000ee20000000800 */
[----:B------:R-:W-:Y:S02]  /*00a0*/  CS2R R32, SRZ ;  /* 0x0000000000207805 */ /* 0x000fe4000001ff00 */
[----:B------:R-:W-:Y:S02]  /*00b0*/  CS2R R34, SRZ ;  /* 0x0000000000227805 */ /* 0x000fe4000001ff00 */
[----:B------:R-:W-:-:S02]  /*00c0*/  CS2R R36, SRZ ;  /* 0x0000000000247805 */ /* 0x000fc4000001ff00 */
[----:B------:R-:W-:Y:S02]  /*00d0*/  CS2R R38, SRZ ;  /* 0x0000000000267805 */ /* 0x000fe4000001ff00 */
[----:B------:R-:W-:Y:S02]  /*00e0*/  CS2R R40, SRZ ;  /* 0x0000000000287805 */ /* 0x000fe4000001ff00 */
[----:B------:R-:W-:Y:S02]  /*00f0*/  CS2R R42, SRZ ;  /* 0x00000000002a7805 */ /* 0x000fe4000001ff00 */
[----:B------:R-:W-:Y:S01]  /*0100*/  CS2R R44, SRZ ;  /* 0x00000000002c7805 */ /* 0x000fe2000001ff00 */
[----:B------:R-:W4:Y:S01]  /*0110*/  S2UR UR8, SR_CgaCtaId ;  /* 0x00000000000879c3 */ /* 0x000f220000008800 */
[----:B------:R-:W-:Y:S02]  /*0120*/  CS2R R46, SRZ ;  /* 0x00000000002e7805 */ /* 0x000fe4000001ff00 */
[----:B------:R-:W-:-:S02]  /*0130*/  CS2R R48, SRZ ;  /* 0x0000000000307805 */ /* 0x000fc4000001ff00 */
[----:B------:R-:W-:Y:S02]  /*0140*/  CS2R R50, SRZ ;  /* 0x0000000000327805 */ /* 0x000fe4000001ff00 */
[----:B------:R-:W-:Y:S02]  /*0150*/  CS2R R52, SRZ ;  /* 0x0000000000347805 */ /* 0x000fe4000001ff00 */
[----:B------:R-:W-:Y:S01]  /*0160*/  CS2R R54, SRZ ;  /* 0x0000000000367805 */ /* 0x000fe2000001ff00 */
[----:B-1----:R-:W-:-:S05]  /*0170*/  VIADD R0, R11, 0x3f ;  /* 0x0000003f0b007836 */ /* 0x002fca0000000000 */
[----:B------:R-:W-:Y:S01]  /*0180*/  SHF.R.S32.HI R3, RZ, 0x1f, R0 ;  /* 0x0000001fff037819 */ /* 0x000fe20000011400 */
[----:B---3--:R-:W-:-:S03]  /*0190*/  VIADD R58, R58, 0x1f ;  /* 0x0000001f3a3a7836 */ /* 0x008fc60000000000 */
[----:B------:R-:W-:Y:S02]  /*01a0*/  LEA.HI R3, R3, R0, RZ, 0x6 ;  /* 0x0000000003037211 */ /* 0x000fe400078f30ff */
[----:B--2---:R-:W-:Y:S02]  /*01b0*/  IABS R8, R5 ;  /* 0x0000000500087213 */ /* 0x004fe40000000000 */
[----:B------:R-:W-:Y:S01]  /*01c0*/  SHF.R.S32.HI R4, RZ, 0x6, R3 ;  /* 0x00000006ff047819 */ /* 0x000fe20000011403 */
[----:B----4-:R-:W-:-:S03]  /*01d0*/  ULEA UR8, UR8, UR4, 0x18 ;  /* 0x0000000408087291 */ /* 0x010fc6000f8ec03f */
[-C--:B------:R-:W-:Y:S02]  /*01e0*/  IABS R7, R4.reuse ;  /* 0x0000000400077213 */ /* 0x080fe40000000000 */
[----:B------:R-:W-:Y:S02]  /*01f0*/  IABS R12, R4 ;  /* 0x00000004000c7213 */ /* 0x000fe40000000000 */
[----:B------:R-:W1:Y:S08]  /*0200*/  I2F.RP R0, R7 ;  /* 0x0000000700007306 */ /* 0x000e700000209400 */
[----:B-1----:R-:W1:Y:S02]  /*0210*/  MUFU.RCP R0, R0 ;  /* 0x0000000000007308 */ /* 0x002e640000001000 */
[----:B-1----:R-:W-:-:S02]  /*0220*/  VIADD R2, R0, 0xffffffe ;  /* 0x0ffffffe00027836 */ /* 0x002fc40000000000 */
[----:B------:R-:W-:-:S04]  /*0230*/  IMAD.MOV R0, RZ, RZ, -R12 ;  /* 0x000000ffff007224 */ /* 0x000fc800078e0a0c */
[----:B------:R1:W2:Y:S02]  /*0240*/  F2I.FTZ.U32.TRUNC.NTZ R3, R2 ;  /* 0x0000000200037305 */ /* 0x0002a4000021f000 */
[----:B-1----:R-:W-:Y:S02]  /*0250*/  IMAD.MOV.U32 R2, RZ, RZ, RZ ;  /* 0x000000ffff027224 */ /* 0x002fe400078e00ff */
[----:B--2---:R-:W-:-:S04]  /*0260*/  IMAD.MOV R6, RZ, RZ, -R3 ;  /* 0x000000ffff067224 */ /* 0x004fc800078e0a03 */
[----:B------:R-:W-:Y:S02]  /*0270*/  IMAD R9, R6, R7, RZ ;  /* 0x0000000706097224 */ /* 0x000fe400078e02ff */
[----:B------:R-:W-:Y:S02]  /*0280*/  IMAD.MOV.U32 R6, RZ, RZ, R8 ;  /* 0x000000ffff067224 */ /* 0x000fe400078e0008 */
[----:B------:R-:W-:-:S06]  /*0290*/  IMAD.HI.U32 R3, R3, R9, R2 ;  /* 0x0000000903037227 */ /* 0x000fcc00078e0002 */
[----:B------:R-:W-:-:S04]  /*02a0*/  IMAD.HI.U32 R3, R3, R6, RZ ;  /* 0x0000000603037227 */ /* 0x000fc800078e00ff */
[----:B------:R-:W-:-:S05]  /*02b0*/  IMAD R0, R3, R0, R6 ;  /* 0x0000000003007224 */ /* 0x000fca00078e0206 */
[----:B------:R-:W-:-:S13]  /*02c0*/  ISETP.GT.U32.AND P1, PT, R7, R0, PT ;  /* 0x000000000700720c */ /* 0x000fda0003f24070 */
[----:B------:R-:W-:Y:S02]  /*02d0*/  @!P1 IMAD.IADD R0, R0, 0x1, -R7 ;  /* 0x0000000100009824 */ /* 0x000fe400078e0a07 */
[----:B------:R-:W-:Y:S01]  /*02e0*/  @!P1 VIADD R3, R3, 0x1 ;  /* 0x0000000103039836 */ /* 0x000fe20000000000 */
[----:B------:R-:W-:Y:S02]  /*02f0*/  ISETP.NE.AND P1, PT, R4, RZ, PT ;  /* 0x000000ff0400720c */ /* 0x000fe40003f25270 */
[----:B------:R-:W-:Y:S02]  /*0300*/  ISETP.GE.U32.AND P0, PT, R0, R7, PT ;  /* 0x000000070000720c */ /* 0x000fe40003f06070 */
[----:B------:R-:W-:-:S04]  /*0310*/  LOP3.LUT R0, R5, R4, RZ, 0x3c, !PT ;  /* 0x0000000405007212 */ /* 0x000fc800078e3cff */
[----:B------:R-:W-:Y:S01]  /*0320*/  ISETP.GE.AND P2, PT, R0, RZ, PT ;  /* 0x000000ff0000720c */ /* 0x000fe20003f46270 */
[----:B------:R-:W-:-:S06]  /*0330*/  VIADD R0, R10, 0x3f ;  /* 0x0000003f0a007836 */ /* 0x000fcc0000000000 */
[----:B------:R-:W-:-:S04]  /*0340*/  @P0 VIADD R3, R3, 0x1 ;  /* 0x0000000103030836 */ /* 0x000fc80000000000 */
[----:B------:R-:W-:Y:S01]  /*0350*/  IMAD.MOV.U32 R8, RZ, RZ, R3 ;  /* 0x000000ffff087224 */ /* 0x000fe200078e0003 */
[----:B------:R-:W-:-:S03]  /*0360*/  SHF.R.S32.HI R3, RZ, 0x1f, R0 ;  /* 0x0000001fff037819 */ /* 0x000fc60000011400 */
[----:B------:R-:W-:Y:S01]  /*0370*/  @!P2 IMAD.MOV R8, RZ, RZ, -R8 ;  /* 0x000000ffff08a224 */ /* 0x000fe200078e0a08 */
[----:B------:R-:W-:Y:S02]  /*0380*/  LEA.HI R3, R3, R0, RZ, 0x6 ;  /* 0x0000000003037211 */ /* 0x000fe400078f30ff */
[----:B------:R-:W-:-:S04]  /*0390*/  @!P1 LOP3.LUT R8, RZ, R4, RZ, 0x33, !PT ;  /* 0x00000004ff089212 */ /* 0x000fc800078e33ff */
[----:B------:R-:W-:Y:S01]  /*03a0*/  LEA.HI.SX32 R3, R3, -R8, 0x1a ;  /* 0x8000000803037211 */ /* 0x000fe200078fd2ff */
[----:B------:R-:W-:-:S03]  /*03b0*/  IMAD.MOV R6, RZ, RZ, -R8 ;  /* 0x000000ffff067224 */ /* 0x000fc600078e0a08 */
[----:B------:R-:W-:Y:S01]  /*03c0*/  VIMNMX R9, R3, 0x1, PT ;  /* 0x0000000103097848 */ /* 0x000fe20003fe0100 */
[----:B------:R-:W-:-:S03]  /*03d0*/  IMAD R6, R4, R6, R5 ;  /* 0x0000000604067224 */ /* 0x000fc600078e0205 */
        /* <DEDUP_REMOVED lines=9> */
[----:B------:R-:W-:Y:S01]  /*0470*/  IMAD.MOV.U32 R4, RZ, RZ, R12 ;  /* 0x000000ffff047224 */ /* 0x000fe200078e000c */
[----:B------:R-:W-:-:S03]  /*0480*/  IABS R12, R6 ;  /* 0x00000006000c7213 */ /* 0x000fc60000000000 */
[----:B------:R-:W-:Y:S02]  /*0490*/  IMAD R5, R4, R7, RZ ;  /* 0x0000000704057224 */ /* 0x000fe400078e02ff */
[----:B------:R-:W-:Y:S02]  /*04a0*/  IMAD.MOV.U32 R4, RZ, RZ, R12 ;  /* 0x000000ffff047224 */ /* 0x000fe400078e000c */
[----:B------:R-:W-:Y:S01]  /*04b0*/  IMAD.HI.U32 R3, R3, R5, R2 ;  /* 0x0000000503037227 */ /* 0x000fe200078e0002 */
[----:B------:R-:W-:-:S04]  /*04c0*/  LOP3.LUT R2, R6, R9, RZ, 0x3c, !PT ;  /* 0x0000000906027212 */ /* 0x000fc800078e3cff */
[----:B------:R-:W-:Y:S01]  /*04d0*/  ISETP.GE.AND P2, PT, R2, RZ, PT ;  /* 0x000000ff0200720c */ /* 0x000fe20003f46270 */
[----:B------:R-:W-:-:S04]  /*04e0*/  IMAD.HI.U32 R3, R3, R4, RZ ;  /* 0x0000000403037227 */ /* 0x000fc800078e00ff */
[----:B------:R-:W-:-:S05]  /*04f0*/  IMAD R0, R3, R0, R4 ;  /* 0x0000000003007224 */ /* 0x000fca00078e0204 */
[----:B------:R-:W-:-:S13]  /*0500*/  ISETP.GT.U32.AND P1, PT, R7, R0, PT ;  /* 0x000000000700720c */ /* 0x000fda0003f24070 */
[----:B------:R-:W-:Y:S02]  /*0510*/  @!P1 IMAD.IADD R0, R0, 0x1, -R7 ;  /* 0x0000000100009824 */ /* 0x000fe400078e0a07 */
[----:B------:R-:W-:Y:S01]  /*0520*/  @!P1 VIADD R3, R3, 0x1 ;  /* 0x0000000103039836 */ /* 0x000fe20000000000 */
[----:B------:R-:W-:Y:S02]  /*0530*/  ISETP.NE.AND P1, PT, R9, RZ, PT ;  /* 0x000000ff0900720c */ /* 0x000fe40003f25270 */
[----:B------:R-:W-:Y:S02]  /*0540*/  ISETP.GE.U32.AND P0, PT, R0, R7, PT ;  /* 0x000000070000720c */ /* 0x000fe40003f06070 */
[----:B------:R-:W1:Y:S11]  /*0550*/  S2R R0, SR_TID.X ;  /* 0x0000000000007919 */ /* 0x000e760000002100 */
[----:B------:R-:W-:Y:S01]  /*0560*/  @P0 VIADD R3, R3, 0x1 ;  /* 0x0000000103030836 */ /* 0x000fe20000000000 */
[----:B------:R-:W-:-:S03]  /*0570*/  ISETP.GE.AND P0, PT, R58, 0x20, PT ;  /* 0x000000203a00780c */ /* 0x000fc60003f06270 */
[----:B------:R-:W-:Y:S01]  /*0580*/  @!P2 IMAD.MOV R3, RZ, RZ, -R3 ;  /* 0x000000ffff03a224 */ /* 0x000fe200078e0a03 */
[----:B------:R-:W-:-:S05]  /*0590*/  @!P1 LOP3.LUT R3, RZ, R9, RZ, 0x33, !PT ;  /* 0x00000009ff039212 */ /* 0x000fca00078e33ff */
[----:B------:R-:W-:Y:S02]  /*05a0*/  IMAD.MOV R2, RZ, RZ, -R3 ;  /* 0x000000ffff027224 */ /* 0x000fe400078e0a03 */
[----:B------:R-:W-:Y:S02]  /*05b0*/  IMAD.SHL.U32 R75, R3, 0x40, RZ ;  /* 0x00000040034b7824 */ /* 0x000fe400078e00ff */
[----:B------:R-:W-:-:S04]  /*05c0*/  IMAD R2, R9, R2, R6 ;  /* 0x0000000209027224 */ /* 0x000fc800078e0206 */
[----:B------:R-:W-:Y:S01]  /*05d0*/  IMAD.IADD R2, R8, 0x1, R2 ;  /* 0x0000000108027824 */ /* 0x000fe200078e0202 */
[C---:B-1----:R-:W-:Y:S02]  /*05e0*/  LOP3.LUT R5, R0.reuse, 0x3f, RZ, 0xc0, !PT ;  /* 0x0000003f00057812 */ /* 0x042fe400078ec0ff */
[----:B------:R-:W-:Y:S02]  /*05f0*/  SHF.R.U32.HI R66, RZ, 0x6, R0 ;  /* 0x00000006ff427819 */ /* 0x000fe40000011600 */
[----:B------:R-:W-:Y:S01]  /*0600*/  LOP3.LUT R60, R0, 0x7f, RZ, 0xc0, !PT ;  /* 0x0000007f003c7812 */ /* 0x000fe200078ec0ff */
[----:B------:R-:W-:Y:S01]  /*0610*/  IMAD R2, R2, 0x40, R5 ;  /* 0x0000004002027824 */ /* 0x000fe200078e0205 */
[C---:B------:R-:W-:Y:S02]  /*0620*/  LEA.HI R62, R0.reuse, 0xe, RZ, 0x1a ;  /* 0x0000000e003e7811 */ /* 0x040fe400078fd0ff */
[----:B------:R-:W-:Y:S02]  /*0630*/  LEA.HI R64, R0, 0x1e, RZ, 0x1a ;  /* 0x0000001e00407811 */ /* 0x000fe400078fd0ff */
[----:B------:R-:W-:Y:S01]  /*0640*/  SGXT.U32 R66, R66, 0x1 ;  /* 0x000000014242781a */ /* 0x000fe20000000000 */
[----:B0-----:R-:W-:Y:S06]  /*0650*/  @!P0 BRA `(.L_x_0) ;  /* 0x0000002400b48947 */ /* 0x001fec0003800000 */
[----:B------:R-:W-:Y:S01]  /*0660*/  IABS R26, R10 ;  /* 0x0000000a001a7213 */ /* 0x000fe20000000000 */
[----:B------:R-:W-:Y:S01]  /*0670*/  ULDC UR4, c[0x0][0x240] ;  /* 0x0000900000047ab9 */ /* 0x000fe20000000800 */
[----:B------:R-:W-:Y:S01]  /*0680*/  IABS R3, R11 ;  /* 0x0000000b00037213 */ /* 0x000fe20000000000 */
[----:B------:R-:W-:Y:S01]  /*0690*/  ULDC.64 UR14, c[0x0][0x218] ;  /* 0x00008600000e7ab9 */ /* 0x000fe20000000a00 */
[----:B------:R-:W0:Y:S01]  /*06a0*/  I2F.RP R5, R26 ;  /* 0x0000001a00057306 */ /* 0x000e220000209400 */
[----:B------:R-:W-:Y:S01]  /*06b0*/  SHF.R.U32.HI R8, RZ, 0x5, R0 ;  /* 0x00000005ff087819 */ /* 0x000fe20000011600 */
[----:B------:R-:W-:Y:S01]  /*06c0*/  ULDC UR5, c[0x0][0x234] ;  /* 0x00008d0000057ab9 */ /* 0x000fe20000000800 */
[----:B------:R-:W-:Y:S01]  /*06d0*/  IABS R15, R2 ;  /* 0x00000002000f7213 */ /* 0x000fe20000000000 */
[----:B------:R-:W-:Y:S01]  /*06e0*/  ULDC.64 UR12, c[0x0][0x210] ;  /* 0x00008400000c7ab9 */ /* 0x000fe20000000a00 */
[----:B------:R-:W-:Y:S01]  /*06f0*/  SGXT.U32 R8, R8, 0x2 ;  /* 0x000000020808781a */ /* 0x000fe20000000000 */
[----:B------:R-:W-:Y:S01]  /*0700*/  ULDC UR6, c[0x0][0x23c] ;  /* 0x00008f0000067ab9 */ /* 0x000fe20000000800 */
[----:B------:R-:W-:Y:S01]  /*0710*/  LEA.HI R25, R0, R75, RZ, 0x1b ;  /* 0x0000004b00197211 */ /* 0x000fe200078fd8ff */
[----:B------:R-:W1:Y:S01]  /*0720*/  I2F.RP R4, R3 ;  /* 0x0000000300047306 */ /* 0x000e620000209400 */
[----:B------:R-:W-:-:S02]  /*0730*/  ISETP.GE.AND P6, PT, R2, RZ, PT ;  /* 0x000000ff0200720c */ /* 0x000fc40003fc6270 */
[----:B------:R-:W-:Y:S02]  /*0740*/  CS2R R44, SRZ ;  /* 0x00000000002c7805 */ /* 0x000fe4000001ff00 */
[----:B------:R-:W-:Y:S01]  /*0750*/  ISETP.NE.AND P2, PT, R10, RZ, PT ;  /* 0x000000ff0a00720c */ /* 0x000fe20003f45270 */
[----:B------:R-:W-:Y:S01]  /*0760*/  VIADD R16, R25, 0x3c ;  /* 0x0000003c19107836 */ /* 0x000fe20000000000 */
[----:B------:R-:W-:Y:S02]  /*0770*/  SHF.R.S32.HI R38, RZ, 0x2, R0 ;  /* 0x00000002ff267819 */ /* 0x000fe40000011400 */
[----:B------:R-:W-:Y:S02]  /*0780*/  CS2R R46, SRZ ;  /* 0x00000000002e7805 */ /* 0x000fe4000001ff00 */
[----:B------:R-:W-:Y:S01]  /*0790*/  LOP3.LUT R56, R0, 0x1f, RZ, 0xc0, !PT ;  /* 0x0000001f00387812 */ /* 0x000fe200078ec0ff */
[----:B0-----:R-:W0:Y:S01]  /*07a0*/  MUFU.RCP R5, R5 ;  /* 0x0000000500057308 */ /* 0x001e220000001000 */
[----:B------:R-:W-:-:S02]  /*07b0*/  ISETP.GE.AND P0, PT, R16, RZ, PT ;  /* 0x000000ff1000720c */ /* 0x000fc40003f06270 */
[----:B------:R-:W-:Y:S02]  /*07c0*/  CS2R R48, SRZ ;  /* 0x0000000000307805 */ /* 0x000fe4000001ff00 */
[----:B------:R-:W-:Y:S01]  /*07d0*/  SGXT R38, R38, 0x1 ;  /* 0x000000012626781a */ /* 0x000fe20000000200 */
[----:B------:R-:W-:Y:S01]  /*07e0*/  IMAD R56, R56, UR6, RZ ;  /* 0x0000000638387c24 */ /* 0x000fe2000f8e02ff */
[----:B------:R-:W-:Y:S02]  /*07f0*/  LOP3.LUT R57, R60, 0x10, RZ, 0x3c, !PT ;  /* 0x000000103c397812 */ /* 0x000fe400078e3cff */
[----:B------:R-:W-:Y:S02]  /*0800*/  CS2R R50, SRZ ;  /* 0x0000000000327805 */ /* 0x000fe4000001ff00 */
[----:B------:R-:W-:Y:S01]  /*0810*/  CS2R R52, SRZ ;  /* 0x0000000000347805 */ /* 0x000fe2000001ff00 */
[----:B-1----:R-:W1:Y:S01]  /*0820*/  MUFU.RCP R4, R4 ;  /* 0x0000000400047308 */ /* 0x002e620000001000 */
[----:B------:R-:W-:Y:S01]  /*0830*/  CS2R R54, SRZ ;  /* 0x0000000000367805 */ /* 0x000fe2000001ff00 */
[----:B------:R-:W-:Y:S01]  /*0840*/  ULDC UR9, c[0x0][0x230] ;  /* 0x00008c0000097ab9 */ /* 0x000fe20000000800 */
[----:B0-----:R-:W-:-:S06]  /*0850*/  VIADD R9, R5, 0xffffffe ;  /* 0x0ffffffe05097836 */ /* 0x001fcc0000000000 */
[----:B------:R-:W0:Y:S01]  /*0860*/  F2I.FTZ.U32.TRUNC.NTZ R9, R9 ;  /* 0x0000000900097305 */ /* 0x000e22000021f000 */
[----:B-1----:R-:W-:Y:S01]  /*0870*/  VIADD R6, R4, 0xffffffe ;  /* 0x0ffffffe04067836 */ /* 0x002fe20000000000 */
[----:B------:R-:W-:Y:S01]  /*0880*/  LOP3.LUT R4, R75, R8, RZ, 0xfc, !PT ;  /* 0x000000084b047212 */ /* 0x000fe200078efcff */
[----:B------:R-:W-:-:S03]  /*0890*/  IMAD.MOV.U32 R8, RZ, RZ, RZ ;  /* 0x000000ffff087224 */ /* 0x000fc600078e00ff */
[C---:B------:R-:W-:Y:S02]  /*08a0*/  LOP3.LUT R17, R4.reuse, 0x38, RZ, 0xfc, !PT ;  /* 0x0000003804117812 */ /* 0x040fe400078efcff */
[----:B------:R1:W2:Y:S01]  /*08b0*/  F2I.FTZ.U32.TRUNC.NTZ R7, R6 ;  /* 0x0000000600077305 */ /* 0x0002a2000021f000 */
[C---:B------:R-:W-:Y:S02]  /*08c0*/  LOP3.LUT R27, R4.reuse, 0x2c, RZ, 0xfc, !PT ;  /* 0x0000002c041b7812 */ /* 0x040fe400078efcff */
[----:B------:R-:W-:Y:S02]  /*08d0*/  ISETP.GE.AND P3, PT, R17, RZ, PT ;  /* 0x000000ff1100720c */ /* 0x000fe40003f66270 */
[----:B------:R-:W-:Y:S01]  /*08e0*/  LOP3.LUT R29, R4, 0x28, RZ, 0xfc, !PT ;  /* 0x00000028041d7812 */ /* 0x000fe200078efcff */
[----:B0-----:R-:W-:Y:S01]  /*08f0*/  IMAD.MOV R13, RZ, RZ, -R9 ;  /* 0x000000ffff0d7224 */ /* 0x001fe200078e0a09 */
[----:B------:R-:W-:Y:S01]  /*0900*/  IABS R19, R27 ;  /* 0x0000001b00137213 */ /* 0x000fe20000000000 */
[----:B-1----:R-:W-:Y:S01]  /*0910*/  IMAD.MOV.U32 R6, RZ, RZ, RZ ;  /* 0x000000ffff067224 */ /* 0x002fe200078e00ff */
[----:B------:R-:W-:Y:S01]  /*0920*/  IABS R21, R29 ;  /* 0x0000001d00157213 */ /* 0x000fe20000000000 */
[----:B------:R-:W-:Y:S01]  /*0930*/  IMAD R5, R13, R26, RZ ;  /* 0x0000001a0d057224 */ /* 0x000fe200078e02ff */
[----:B------:R-:W-:-:S02]  /*0940*/  IABS R13, R17 ;  /* 0x00000011000d7213 */ /* 0x000fc40000000000 */
[C---:B------:R-:W-:Y:S01]  /*0950*/  LOP3.LUT R31, R4.reuse, 0x24, RZ, 0xfc, !PT ;  /* 0x00000024041f7812 */ /* 0x040fe200078efcff */
[----:B------:R-:W-:Y:S01]  /*0960*/  IMAD.HI.U32 R8, R9, R5, R8 ;  /* 0x0000000509087227 */ /* 0x000fe200078e0008 */
[C---:B------:R-:W-:Y:S02]  /*0970*/  LOP3.LUT R33, R4.reuse, 0x20, RZ, 0xfc, !PT ;  /* 0x0000002004217812 */ /* 0x040fe400078efcff */
[----:B------:R-:W-:Y:S01]  /*0980*/  IABS R23, R31 ;  /* 0x0000001f00177213 */ /* 0x000fe20000000000 */
[----:B--2---:R-:W-:Y:S01]  /*0990*/  IMAD.MOV R12, RZ, RZ, -R7 ;  /* 0x000000ffff0c7224 */ /* 0x004fe200078e0a07 */
[----:B------:R-:W-:Y:S01]  /*09a0*/  LOP3.LUT R35, R4, 0x18, RZ, 0xfc, !PT ;  /* 0x0000001804237812 */ /* 0x000fe200078efcff */
[----:B------:R-:W-:Y:S01]  /*09b0*/  IMAD.HI.U32 R9, R8, R15, RZ ;  /* 0x0000000f08097227 */ /* 0x000fe200078e00ff */
[C---:B------:R-:W-:Y:S02]  /*09c0*/  LOP3.LUT R37, R4.reuse, 0x14, RZ, 0xfc, !PT ;  /* 0x0000001404257812 */ /* 0x040fe400078efcff */
[C---:B------:R-:W-:Y:S01]  /*09d0*/  LOP3.LUT R39, R4.reuse, 0x10, RZ, 0xfc, !PT ;  /* 0x0000001004277812 */ /* 0x040fe200078efcff */
[----:B------:R-:W-:Y:S01]  /*09e0*/  IMAD.MOV R9, RZ, RZ, -R9 ;  /* 0x000000ffff097224 */ /* 0x000fe200078e0a09 */
[----:B------:R-:W-:Y:S01]  /*09f0*/  LOP3.LUT R40, R4, 0xc, RZ, 0xfc, !PT ;  /* 0x0000000c04287812 */ /* 0x000fe200078efcff */
[----:B------:R-:W-:Y:S01]  /*0a00*/  IMAD R5, R12, R3, RZ ;  /* 0x000000030c057224 */ /* 0x000fe200078e02ff */
[----:B------:R-:W-:Y:S01]  /*0a10*/  IABS R12, R16 ;  /* 0x00000010000c7213 */ /* 0x000fe20000000000 */
[----:B------:R-:W-:Y:S01]  /*0a20*/  IMAD R15, R26, R9, R15 ;  /* 0x000000091a0f7224 */ /* 0x000fe200078e020f */
[----:B------:R-:W-:Y:S01]  /*0a30*/  IABS R36, R4 ;  /* 0x0000000400247213 */ /* 0x000fe20000000000 */
[----:B------:R-:W-:Y:S01]  /*0a40*/  IMAD.HI.U32 R6, R7, R5, R6 ;  /* 0x0000000507067227 */ /* 0x000fe200078e0006 */
[----:B------:R-:W-:-:S02]  /*0a50*/  SHF.R.S32.HI R5, RZ, 0x1f, R58 ;  /* 0x0000001fff057819 */ /* 0x000fc4000001143a */
[----:B------:R-:W-:Y:S02]  /*0a60*/  ISETP.GT.U32.AND P1, PT, R26, R15, PT ;  /* 0x0000000f1a00720c */ /* 0x000fe40003f24070 */
[----:B------:R-:W-:Y:S01]  /*0a70*/  LEA.HI R58, R5, R58, RZ, 0x5 ;  /* 0x0000003a053a7211 */ /* 0x000fe200078f28ff */
[----:B------:R-:W-:Y:S01]  /*0a80*/  IMAD.HI.U32 R7, R6, R12, RZ ;  /* 0x0000000c06077227 */ /* 0x000fe200078e00ff */
[C---:B------:R-:W-:Y:S02]  /*0a90*/  LOP3.LUT R5, R4.reuse, 0x34, RZ, 0xfc, !PT ;  /* 0x0000003404057812 */ /* 0x040fe400078efcff */
[----:B------:R-:W-:Y:S01]  /*0aa0*/  LOP3.LUT R41, R4, 0x8, RZ, 0xfc, !PT ;  /* 0x0000000804297812 */ /* 0x000fe200078efcff */
[----:B------:R-:W-:Y:S01]  /*0ab0*/  IMAD.HI.U32 R8, R6, R13, RZ ;  /* 0x0000000d06087227 */ /* 0x000fe200078e00ff */
[----:B------:R-:W-:Y:S02]  /*0ac0*/  ISETP.GE.AND P5, PT, R5, RZ, PT ;  /* 0x000000ff0500720c */ /* 0x000fe40003fa6270 */
[----:B------:R-:W-:Y:S01]  /*0ad0*/  LOP3.LUT R42, R4, 0x4, RZ, 0xfc, !PT ;  /* 0x00000004042a7812 */ /* 0x000fe200078efcff */
[----:B------:R-:W-:Y:S01]  /*0ae0*/  IMAD.MOV R7, RZ, RZ, -R7 ;  /* 0x000000ffff077224 */ /* 0x000fe200078e0a07 */
[----:B------:R-:W-:Y:S01]  /*0af0*/  SHF.R.S32.HI R58, RZ, 0x5, R58 ;  /* 0x00000005ff3a7819 */ /* 0x000fe2000001143a */
[----:B------:R-:W-:-:S02]  /*0b00*/  @!P1 IMAD.IADD R15, R15, 0x1, -R26 ;  /* 0x000000010f0f9824 */ /* 0x000fc400078e0a1a */
[----:B------:R-:W-:Y:S02]  /*0b10*/  IMAD.MOV R14, RZ, RZ, -R8 ;  /* 0x000000ffff0e7224 */ /* 0x000fe400078e0a08 */
[C---:B------:R-:W-:Y:S01]  /*0b20*/  IMAD R8, R3.reuse, R7, R12 ;  /* 0x0000000703087224 */ /* 0x040fe200078e020c */
[----:B------:R-:W-:Y:S01]  /*0b30*/  ISETP.GT.U32.AND P1, PT, R26, R15, PT ;  /* 0x0000000f1a00720c */ /* 0x000fe20003f24070 */
[----:B------:R-:W-:Y:S01]  /*0b40*/  IMAD R12, R3, R14, R13 ;  /* 0x0000000e030c7224 */ /* 0x000fe200078e020d */
[----:B------:R-:W-:Y:S01]  /*0b50*/  LOP3.LUT R7, R4, 0x30, RZ, 0xfc, !PT ;  /* 0x0000003004077812 */ /* 0x000fe200078efcff */
[C---:B------:R-:W-:Y:S01]  /*0b60*/  IMAD.HI.U32 R9, R6.reuse, R19, RZ ;  /* 0x0000001306097227 */ /* 0x040fe200078e00ff */
[----:B------:R-:W-:Y:S02]  /*0b70*/  IABS R14, R5 ;  /* 0x00000005000e7213 */ /* 0x000fe40000000000 */
[----:B------:R-:W-:Y:S01]  /*0b80*/  IABS R17, R7 ;  /* 0x0000000700117213 */ /* 0x000fe20000000000 */
[----:B------:R-:W-:Y:S01]  /*0b90*/  IMAD.HI.U32 R13, R6, R21, RZ ;  /* 0x00000015060d7227 */ /* 0x000fe200078e00ff */
[----:B------:R-:W-:-:S03]  /*0ba0*/  ISETP.GE.AND P4, PT, R7, RZ, PT ;  /* 0x000000ff0700720c */ /* 0x000fc60003f86270 */
[----:B------:R-:W-:-:S04]  /*0bb0*/  IMAD.HI.U32 R5, R6, R14, RZ ;  /* 0x0000000e06057227 */ /* 0x000fc800078e00ff */
[----:B------:R-:W-:-:S04]  /*0bc0*/  IMAD.HI.U32 R7, R6, R17, RZ ;  /* 0x0000001106077227 */ /* 0x000fc800078e00ff */
[----:B------:R-:W-:Y:S02]  /*0bd0*/  IMAD.MOV R16, RZ, RZ, -R5 ;  /* 0x000000ffff107224 */ /* 0x000fe400078e0a05 */
[----:B------:R-:W-:Y:S01]  /*0be0*/  @!P1 IMAD.IADD R15, R15, 0x1, -R26 ;  /* 0x000000010f0f9824 */ /* 0x000fe200078e0a1a */
[C---:B------:R-:W-:Y:S01]  /*0bf0*/  ISETP.GT.U32.AND P1, PT, R3.reuse, R8, PT ;  /* 0x000000080300720c */ /* 0x040fe20003f24070 */
[----:B------:R-:W-:Y:S02]  /*0c00*/  IMAD.MOV R18, RZ, RZ, -R7 ;  /* 0x000000ffff127224 */ /* 0x000fe400078e0a07 */
[C---:B------:R-:W-:Y:S02]  /*0c10*/  IMAD R14, R3.reuse, R16, R14 ;  /* 0x00000010030e7224 */ /* 0x040fe400078e020e */
[----:B------:R-:W-:Y:S02]  /*0c20*/  IMAD R16, R3, R18, R17 ;  /* 0x0000001203107224 */ /* 0x000fe400078e0211 */
[----:B------:R-:W-:Y:S01]  /*0c30*/  IMAD.MOV.U32 R17, RZ, RZ, R15 ;  /* 0x000000ffff117224 */ /* 0x000fe200078e000f */
[----:B------:R-:W-:Y:S01]  /*0c40*/  IABS R15, R33 ;  /* 0x00000021000f7213 */ /* 0x000fe20000000000 */
[----:B------:R-:W-:-:S02]  /*0c50*/  IMAD.MOV R20, RZ, RZ, -R9 ;  /* 0x000000ffff147224 */ /* 0x000fc400078e0a09 */
[----:B------:R-:W-:Y:S01]  /*0c60*/  @!P6 IMAD.MOV R17, RZ, RZ, -R17 ;  /* 0x000000ffff11e224 */ /* 0x000fe200078e0a11 */
[C---:B------:R-:W-:Y:S01]  /*0c70*/  ISETP.GT.U32.AND P6, PT, R3.reuse, R12, PT ;  /* 0x0000000c0300720c */ /* 0x040fe20003fc4070 */
[----:B------:R-:W-:Y:S01]  /*0c80*/  @!P1 IMAD.IADD R8, R8, 0x1, -R3 ;  /* 0x0000000108089824 */ /* 0x000fe200078e0a03 */
[----:B------:R-:W-:Y:S01]  /*0c90*/  @!P2 LOP3.LUT R17, RZ, R10, RZ, 0x33, !PT ;  /* 0x0000000aff11a212 */ /* 0x000fe200078e33ff */
[----:B------:R-:W-:Y:S01]  /*0ca0*/  IMAD.MOV R22, RZ, RZ, -R13 ;  /* 0x000000ffff167224 */ /* 0x000fe200078e0a0d */
[----:B------:R-:W-:Y:S01]  /*0cb0*/  ISETP.GT.U32.AND P2, PT, R3, R14, PT ;  /* 0x0000000e0300720c */ /* 0x000fe20003f44070 */
[----:B------:R-:W-:Y:S01]  /*0cc0*/  VIADD R7, R25, 0x1c ;  /* 0x0000001c19077836 */ /* 0x000fe20000000000 */
[C---:B------:R-:W-:Y:S01]  /*0cd0*/  ISETP.GT.U32.AND P1, PT, R3.reuse, R8, PT ;  /* 0x000000080300720c */ /* 0x040fe20003f24070 */
[----:B------:R-:W-:Y:S01]  /*0ce0*/  IMAD R18, R3, R20, R19 ;  /* 0x0000001403127224 */ /* 0x000fe200078e0213 */
[----:B------:R-:W-:Y:S01]  /*0cf0*/  IABS R25, R42 ;  /* 0x0000002a00197213 */ /* 0x000fe20000000000 */
[----:B------:R-:W-:Y:S01]  /*0d00*/  IMAD.HI.U32 R5, R6, R23, RZ ;  /* 0x0000001706057227 */ /* 0x000fe200078e00ff */
[----:B------:R-:W-:-:S03]  /*0d10*/  IABS R19, R7 ;  /* 0x0000000700137213 */ /* 0x000fc60000000000 */
[----:B------:R-:W-:Y:S02]  /*0d20*/  @!P6 IMAD.IADD R12, R12, 0x1, -R3 ;  /* 0x000000010c0ce824 */ /* 0x000fe400078e0a03 */
[C---:B------:R-:W-:Y:S01]  /*0d30*/  IMAD R20, R3.reuse, R22, R21 ;  /* 0x0000001603147224 */ /* 0x040fe200078e0215 */
[----:B------:R-:W-:Y:S01]  /*0d40*/  IABS R21, R35 ;  /* 0x0000002300157213 */ /* 0x000fe20000000000 */
[----:B------:R-:W-:Y:S01]  /*0d50*/  IMAD.MOV R24, RZ, RZ, -R5 ;  /* 0x000000ffff187224 */ /* 0x000fe200078e0a05 */
[C---:B------:R-:W-:Y:S01]  /*0d60*/  ISETP.GT.U32.AND P6, PT, R3.reuse, R12, PT ;  /* 0x0000000c0300720c */ /* 0x040fe20003fc4070 */
[--C-:B------:R-:W-:Y:S01]  /*0d70*/  @!P1 IMAD.IADD R8, R8, 0x1, -R3.reuse ;  /* 0x0000000108089824 */ /* 0x100fe200078e0a03 */
[C---:B------:R-:W-:Y:S01]  /*0d80*/  ISETP.GT.U32.AND P1, PT, R3.reuse, R16, PT ;  /* 0x000000100300720c */ /* 0x040fe20003f24070 */
[----:B------:R-:W-:Y:S01]  /*0d90*/  @!P2 IMAD.IADD R14, R14, 0x1, -R3 ;  /* 0x000000010e0ea824 */ /* 0x000fe200078e0a03 */
[----:B------:R-:W-:Y:S01]  /*0da0*/  ISETP.GT.U32.AND P2, PT, R3, R20, PT ;  /* 0x000000140300720c */ /* 0x000fe20003f44070 */
[----:B------:R-:W-:-:S04]  /*0db0*/  IMAD.HI.U32 R5, R6, R15, RZ ;  /* 0x0000000f06057227 */ /* 0x000fc800078e00ff */
[----:B------:R-:W-:-:S04]  /*0dc0*/  IMAD.HI.U32 R9, R6, R19, RZ ;  /* 0x0000001306097227 */ /* 0x000fc800078e00ff */
[----:B------:R-:W-:Y:S01]  /*0dd0*/  IMAD R22, R3, R24, R23 ;  /* 0x0000001803167224 */ /* 0x000fe200078e0217 */
[----:B------:R-:W-:Y:S01]  /*0de0*/  IABS R23, R37 ;  /* 0x0000002500177213 */ /* 0x000fe20000000000 */
[----:B------:R-:W-:-:S04]  /*0df0*/  IMAD.HI.U32 R10, R6, R21, RZ ;  /* 0x00000015060a7227 */ /* 0x000fc800078e00ff */
[----:B------:R-:W-:Y:S02]  /*0e00*/  IMAD.MOV R24, RZ, RZ, -R5 ;  /* 0x000000ffff187224 */ /* 0x000fe400078e0a05 */
[----:B------:R-:W-:Y:S02]  /*0e10*/  IMAD.MOV R26, RZ, RZ, -R9 ;  /* 0x000000ffff1a7224 */ /* 0x000fe400078e0a09 */
[----:B------:R-:W-:Y:S02]  /*0e20*/  IMAD.MOV R28, RZ, RZ, -R10 ;  /* 0x000000ffff1c7224 */ /* 0x000fe400078e0a0a */
[C---:B------:R-:W-:Y:S02]  /*0e30*/  IMAD R10, R3.reuse, R24, R15 ;  /* 0x00000018030a7224 */ /* 0x040fe400078e020f */
[C---:B------:R-:W-:Y:S01]  /*0e40*/  IMAD R24, R3.reuse, R26, R19 ;  /* 0x0000001a03187224 */ /* 0x040fe200078e0213 */
[----:B------:R-:W-:Y:S01]  /*0e50*/  IABS R19, R39 ;  /* 0x0000002700137213 */ /* 0x000fe20000000000 */
[--C-:B------:R-:W-:Y:S01]  /*0e60*/  @!P6 IMAD.IADD R12, R12, 0x1, -R3.reuse ;  /* 0x000000010c0ce824 */ /* 0x100fe200078e0a03 */
[C---:B------:R-:W-:Y:S01]  /*0e70*/  ISETP.GT.U32.AND P6, PT, R3.reuse, R18, PT ;  /* 0x000000120300720c */ /* 0x040fe20003fc4070 */
[--C-:B------:R-:W-:Y:S01]  /*0e80*/  @!P1 IMAD.IADD R16, R16, 0x1, -R3.reuse ;  /* 0x0000000110109824 */ /* 0x100fe200078e0a03 */
[C---:B------:R-:W-:Y:S01]  /*0e90*/  ISETP.GT.U32.AND P1, PT, R3.reuse, R22, PT ;  /* 0x000000160300720c */ /* 0x040fe20003f24070 */
[----:B------:R-:W-:Y:S01]  /*0ea0*/  @!P2 IMAD.IADD R20, R20, 0x1, -R3 ;  /* 0x000000011414a824 */ /* 0x000fe200078e0a03 */
[C---:B------:R-:W-:Y:S01]  /*0eb0*/  ISETP.GT.U32.AND P2, PT, R3.reuse, R24, PT ;  /* 0x000000180300720c */ /* 0x040fe20003f44070 */
[----:B------:R-:W-:Y:S01]  /*0ec0*/  IMAD R26, R3, R28, R21 ;  /* 0x0000001c031a7224 */ /* 0x000fe200078e0215 */
[----:B------:R-:W-:Y:S01]  /*0ed0*/  IABS R21, R40 ;  /* 0x0000002800157213 */ /* 0x000fe20000000000 */
[----:B------:R-:W-:-:S04]  /*0ee0*/  IMAD.HI.U32 R13, R6, R23, RZ ;  /* 0x00000017060d7227 */ /* 0x000fc800078e00ff */
[----:B------:R-:W-:Y:S02]  /*0ef0*/  IMAD.MOV R30, RZ, RZ, -R13 ;  /* 0x000000ffff1e7224 */ /* 0x000fe400078e0a0d */
[--C-:B------:R-:W-:Y:S01]  /*0f00*/  @!P6 IMAD.IADD R18, R18, 0x1, -R3.reuse ;  /* 0x000000011212e824 */ /* 0x100fe200078e0a03 */
[C---:B------:R-:W-:Y:S01]  /*0f10*/  ISETP.GT.U32.AND P6, PT, R3.reuse, R10, PT ;  /* 0x0000000a0300720c */ /* 0x040fe20003fc4070 */
[--C-:B------:R-:W-:Y:S01]  /*0f20*/  @!P1 IMAD.IADD R22, R22, 0x1, -R3.reuse ;  /* 0x0000000116169824 */ /* 0x100fe200078e0a03 */
[C---:B------:R-:W-:Y:S01]  /*0f30*/  ISETP.GT.U32.AND P1, PT, R3.reuse, R26, PT ;  /* 0x0000001a0300720c */ /* 0x040fe20003f24070 */
[----:B------:R-:W-:Y:S01]  /*0f40*/  @!P2 IMAD.IADD R24, R24, 0x1, -R3 ;  /* 0x000000011818a824 */ /* 0x000fe200078e0a03 */
[C---:B------:R-:W-:Y:S01]  /*0f50*/  ISETP.GT.U32.AND P2, PT, R3.reuse, R16, PT ;  /* 0x000000100300720c */ /* 0x040fe20003f44070 */
[----:B------:R-:W-:Y:S01]  /*0f60*/  @!P0 IMAD.MOV R8, RZ, RZ, -R8 ;  /* 0x000000ffff088224 */ /* 0x000fe200078e0a08 */
[C---:B------:R-:W-:Y:S01]  /*0f70*/  ISETP.GT.U32.AND P0, PT, R3.reuse, R22, PT ;  /* 0x000000160300720c */ /* 0x040fe20003f04070 */
[----:B------:R-:W-:Y:S01]  /*0f80*/  IMAD R28, R3, R30, R23 ;  /* 0x0000001e031c7224 */ /* 0x000fe200078e0217 */
[----:B------:R-:W-:Y:S01]  /*0f90*/  IABS R23, R41 ;  /* 0x0000002900177213 */ /* 0x000fe20000000000 */
[----:B------:R-:W-:-:S04]  /*0fa0*/  IMAD.HI.U32 R5, R6, R19, RZ ;  /* 0x0000001306057227 */ /* 0x000fc800078e00ff */
[--C-:B------:R-:W-:Y:S01]  /*0fb0*/  @!P6 IMAD.IADD R10, R10, 0x1, -R3.reuse ;  /* 0x000000010a0ae824 */ /* 0x100fe200078e0a03 */
[C---:B------:R-:W-:Y:S01]  /*0fc0*/  ISETP.GT.U32.AND P6, PT, R3.reuse, R14, PT ;  /* 0x0000000e0300720c */ /* 0x040fe20003fc4070 */
[--C-:B------:R-:W-:Y:S01]  /*0fd0*/  @!P1 IMAD.IADD R26, R26, 0x1, -R3.reuse ;  /* 0x000000011a1a9824 */ /* 0x100fe200078e0a03 */
[C---:B------:R-:W-:Y:S01]  /*0fe0*/  ISETP.GT.U32.AND P1, PT, R3.reuse, R18, PT ;  /* 0x000000120300720c */ /* 0x040fe20003f24070 */
[----:B------:R-:W-:Y:S01]  /*0ff0*/  @!P2 IMAD.IADD R16, R16, 0x1, -R3 ;  /* 0x000000011010a824 */ /* 0x000fe200078e0a03 */
[----:B------:R-:W-:Y:S01]  /*1000*/  ISETP.GT.U32.AND P2, PT, R3, R20, PT ;  /* 0x000000140300720c */ /* 0x000fe20003f44070 */
[----:B------:R-:W-:-:S04]  /*1010*/  IMAD.HI.U32 R9, R6, R21, RZ ;  /* 0x0000001506097227 */ /* 0x000fc800078e00ff */
[----:B------:R-:W-:-:S04]  /*1020*/  IMAD.HI.U32 R15, R6, R36, RZ ;  /* 0x00000024060f7227 */ /* 0x000fc800078e00ff */
[----:B------:R-:W-:Y:S02]  /*1030*/  IMAD.MOV R30, RZ, RZ, -R5 ;  /* 0x000000ffff1e7224 */ /* 0x000fe400078e0a05 */
[----:B------:R-:W-:Y:S02]  /*1040*/  IMAD.MOV R32, RZ, RZ, -R9 ;  /* 0x000000ffff207224 */ /* 0x000fe400078e0a09 */
[----:B------:R-:W-:Y:S02]  /*1050*/  IMAD.MOV R15, RZ, RZ, -R15 ;  /* 0x000000ffff0f7224 */ /* 0x000fe400078e0a0f */
[----:B------:R-:W-:-:S04]  /*1060*/  IMAD.HI.U32 R13, R6, R23, RZ ;  /* 0x00000017060d7227 */ /* 0x000fc800078e00ff */
[----:B------:R-:W-:-:S04]  /*1070*/  IMAD.HI.U32 R5, R6, R25, RZ ;  /* 0x0000001906057227 */ /* 0x000fc800078e00ff */
[C---:B------:R-:W-:Y:S01]  /*1080*/  IMAD R6, R3.reuse, R30, R19 ;  /* 0x0000001e03067224 */ /* 0x040fe200078e0213 */
[C---:B------:R-:W-:Y:S01]  /*1090*/  LOP3.LUT R19, R66.reuse, 0x14, RZ, 0xfc, !PT ;  /* 0x0000001442137812 */ /* 0x040fe200078efcff */
[C---:B------:R-:W-:Y:S01]  /*10a0*/  IMAD R30, R3.reuse, R32, R21 ;  /* 0x00000020031e7224 */ /* 0x040fe200078e0215 */
[C---:B------:R-:W-:Y:S01]  /*10b0*/  LOP3.LUT R21, R66.reuse, 0x18, RZ, 0xfc, !PT ;  /* 0x0000001842157812 */ /* 0x040fe200078efcff */
[C---:B------:R-:W-:Y:S01]  /*10c0*/  IMAD R36, R3.reuse, R15, R36 ;  /* 0x0000000f03247224 */ /* 0x040fe200078e0224 */
[----:B------:R-:W-:Y:S01]  /*10d0*/  LOP3.LUT R15, R66, 0xa, RZ, 0xfc, !PT ;  /* 0x0000000a420f7812 */ /* 0x000fe200078efcff */
[----:B------:R-:W-:Y:S01]  /*10e0*/  @!P6 IMAD.IADD R14, R14, 0x1, -R3 ;  /* 0x000000010e0ee824 */ /* 0x000fe200078e0a03 */
[C---:B------:R-:W-:Y:S01]  /*10f0*/  ISETP.GT.U32.AND P6, PT, R3.reuse, R24, PT ;  /* 0x000000180300720c */ /* 0x040fe20003fc4070 */
[----:B------:R-:W-:Y:S01]  /*1100*/  @!P4 IMAD.MOV R16, RZ, RZ, -R16 ;  /* 0x000000ffff10c224 */ /* 0x000fe200078e0a10 */
[C---:B------:R-:W-:Y:S01]  /*1110*/  ISETP.GT.U32.AND P4, PT, R3.reuse, R28, PT ;  /* 0x0000001c0300720c */ /* 0x040fe20003f84070 */
[----:B------:R-:W-:Y:S01]  /*1120*/  IMAD.MOV R34, RZ, RZ, -R13 ;  /* 0x000000ffff227224 */ /* 0x000fe200078e0a0d */
[----:B------:R-:W-:Y:S01]  /*1130*/  LOP3.LUT R13, R66, 0x6, RZ, 0xfc, !PT ;  /* 0x00000006420d7812 */ /* 0x000fe200078efcff */
[----:B------:R-:W-:Y:S01]  /*1140*/  @!P3 IMAD.MOV R12, RZ, RZ, -R12 ;  /* 0x000000ffff0cb224 */ /* 0x000fe200078e0a0c */
[C---:B------:R-:W-:Y:S01]  /*1150*/  ISETP.GT.U32.AND P3, PT, R3.reuse, R10, PT ;  /* 0x0000000a0300720c */ /* 0x040fe20003f64070 */
[----:B------:R-:W-:Y:S01]  /*1160*/  @!P5 IMAD.MOV R14, RZ, RZ, -R14 ;  /* 0x000000ffff0ed224 */ /* 0x000fe200078e0a0e */
[C---:B------:R-:W-:Y:S01]  /*1170*/  ISETP.GT.U32.AND P5, PT, R3.reuse, R26, PT ;  /* 0x0000001a0300720c */ /* 0x040fe20003fa4070 */
[--C-:B------:R-:W-:Y:S01]  /*1180*/  @!P1 IMAD.IADD R18, R18, 0x1, -R3.reuse ;  /* 0x0000000112129824 */ /* 0x100fe200078e0a03 */
[C---:B------:R-:W-:Y:S01]  /*1190*/  ISETP.GT.U32.AND P1, PT, R3.reuse, R6, PT ;  /* 0x000000060300720c */ /* 0x040fe20003f24070 */
[--C-:B------:R-:W-:Y:S01]  /*11a0*/  @!P2 IMAD.IADD R20, R20, 0x1, -R3.reuse ;  /* 0x000000011414a824 */ /* 0x100fe200078e0a03 */
[C---:B------:R-:W-:Y:S01]  /*11b0*/  ISETP.GT.U32.AND P2, PT, R3.reuse, R30, PT ;  /* 0x0000001e0300720c */ /* 0x040fe20003f44070 */
[----:B------:R-:W-:Y:S01]  /*11c0*/  @!P0 IMAD.IADD R22, R22, 0x1, -R3 ;  /* 0x0000000116168824 */ /* 0x000fe200078e0a03 */
[C---:B------:R-:W-:Y:S01]  /*11d0*/  ISETP.GT.U32.AND P0, PT, R3.reuse, R36, PT ;  /* 0x000000240300720c */ /* 0x040fe20003f04070 */
[----:B------:R-:W-:Y:S01]  /*11e0*/  IMAD R32, R3, R34, R23 ;  /* 0x0000002203207224 */ /* 0x000fe200078e0217 */
[----:B------:R-:W-:Y:S01]  /*11f0*/  LOP3.LUT R23, R66, 0x1c, RZ, 0xfc, !PT ;  /* 0x0000001c42177812 */ /* 0x000fe200078efcff */
[----:B------:R-:W-:-:S02]  /*1200*/  IMAD.MOV R34, RZ, RZ, -R5 ;  /* 0x000000ffff227224 */ /* 0x000fc400078e0a05 */
[----:B------:R-:W-:Y:S01]  /*1210*/  @!P6 IMAD.IADD R24, R24, 0x1, -R3 ;  /* 0x000000011818e824 */ /* 0x000fe200078e0a03 */
[C---:B------:R-:W-:Y:S01]  /*1220*/  ISETP.GT.U32.AND P6, PT, R3.reuse, R32, PT ;  /* 0x000000200300720c */ /* 0x040fe20003fc4070 */
[C---:B------:R-:W-:Y:S02]  /*1230*/  IMAD R34, R3.reuse, R34, R25 ;  /* 0x0000002203227224 */ /* 0x040fe400078e0219 */
[--C-:B------:R-:W-:Y:S02]  /*1240*/  @!P4 IMAD.IADD R28, R28, 0x1, -R3.reuse ;  /* 0x000000011c1cc824 */ /* 0x100fe400078e0a03 */
[--C-:B------:R-:W-:Y:S01]  /*1250*/  @!P3 IMAD.IADD R10, R10, 0x1, -R3.reuse ;  /* 0x000000010a0ab824 */ /* 0x100fe200078e0a03 */
[----:B------:R-:W-:Y:S01]  /*1260*/  ISETP.GT.U32.AND P4, PT, R3, R34, PT ;  /* 0x000000220300720c */ /* 0x000fe20003f84070 */
[--C-:B------:R-:W-:Y:S01]  /*1270*/  @!P5 IMAD.IADD R26, R26, 0x1, -R3.reuse ;  /* 0x000000011a1ad824 */ /* 0x100fe200078e0a03 */
[----:B------:R-:W-:Y:S01]  /*1280*/  ISETP.GE.AND P3, PT, R7, RZ, PT ;  /* 0x000000ff0700720c */ /* 0x000fe20003f66270 */
        /* <DEDUP_REMOVED lines=8> */
[----:B------:R-:W-:Y:S01]  /*1310*/  IMAD.SHL.U32 R5, R0, 0x20, RZ ;  /* 0x0000002000057824 */ /* 0x000fe200078e00ff */
[----:B------:R-:W-:Y:S01]  /*1320*/  ISETP.GE.AND P6, PT, R35, RZ, PT ;  /* 0x000000ff2300720c */ /* 0x000fe20003fc6270 */
[--C-:B------:R-:W-:Y:S01]  /*1330*/  @!P4 IMAD.IADD R34, R34, 0x1, -R3.reuse ;  /* 0x000000012222c824 */ /* 0x100fe200078e0a03 */
[----:B------:R-:W-:Y:S01]  /*1340*/  ISETP.GT.U32.AND P4, PT, R3, R28, PT ;  /* 0x0000001c0300720c */ /* 0x000fe20003f84070 */
[----:B------:R-:W-:Y:S01]  /*1350*/  @!P3 IMAD.MOV R24, RZ, RZ, -R24 ;  /* 0x000000ffff18b224 */ /* 0x000fe200078e0a18 */
[----:B------:R-:W-:Y:S01]  /*1360*/  LOP3.LUT R5, R5, 0x760, RZ, 0xc0, !PT ;  /* 0x0000076005057812 */ /* 0x000fe200078ec0ff */
[----:B------:R-:W-:Y:S01]  /*1370*/  @!P5 IMAD.MOV R18, RZ, RZ, -R18 ;  /* 0x000000ffff12d224 */ /* 0x000fe200078e0a12 */
[C---:B------:R-:W-:Y:S01]  /*1380*/  ISETP.GT.U32.AND P5, PT, R3.reuse, R32, PT ;  /* 0x000000200300720c */ /* 0x040fe20003fa4070 */
[----:B------:R-:W-:Y:S01]  /*1390*/  @!P1 IMAD.MOV R20, RZ, RZ, -R20 ;  /* 0x000000ffff149224 */ /* 0x000fe200078e0a14 */
[C---:B------:R-:W-:Y:S01]  /*13a0*/  ISETP.GT.U32.AND P1, PT, R3.reuse, R6, PT ;  /* 0x000000060300720c */ /* 0x040fe20003f24070 */
[----:B------:R-:W-:Y:S01]  /*13b0*/  @!P2 IMAD.MOV R22, RZ, RZ, -R22 ;  /* 0x000000ffff16a224 */ /* 0x000fe200078e0a16 */
[C---:B------:R-:W-:Y:S01]  /*13c0*/  ISETP.GT.U32.AND P2, PT, R3.reuse, R30, PT ;  /* 0x0000001e0300720c */ /* 0x040fe20003f44070 */
[----:B------:R-:W-:Y:S01]  /*13d0*/  @!P0 IMAD.MOV R10, RZ, RZ, -R10 ;  /* 0x000000ffff0a8224 */ /* 0x000fe200078e0a0a */
[C---:B------:R-:W-:Y:S01]  /*13e0*/  ISETP.GT.U32.AND P0, PT, R3.reuse, R36, PT ;  /* 0x000000240300720c */ /* 0x040fe20003f04070 */
[----:B------:R-:W-:Y:S01]  /*13f0*/  @!P6 IMAD.MOV R26, RZ, RZ, -R26 ;  /* 0x000000ffff1ae224 */ /* 0x000fe200078e0a1a */
[----:B------:R-:W-:Y:S01]  /*1400*/  ISETP.GT.U32.AND P3, PT, R3, R34, PT ;  /* 0x000000220300720c */ /* 0x000fe20003f64070 */
[--C-:B------:R-:W-:Y:S01]  /*1410*/  @!P4 IMAD.IADD R28, R28, 0x1, -R3.reuse ;  /* 0x000000011c1cc824 */ /* 0x100fe200078e0a03 */
[----:B------:R-:W-:Y:S01]  /*1420*/  ISETP.GE.AND P4, PT, R37, RZ, PT ;  /* 0x000000ff2500720c */ /* 0x000fe20003f86270 */
[----:B------:R-:W-:Y:S01]  /*1430*/  IMAD R17, R17, UR5, RZ ;  /* 0x0000000511117c24 */ /* 0x000fe2000f8e02ff */
        /* <DEDUP_REMOVED lines=9> */
[----:B------:R-:W-:Y:S01]  /*14d0*/  @!P3 IMAD.IADD R34, R34, 0x1, -R3 ;  /* 0x000000012222b824 */ /* 0x000fe200078e0a03 */
[----:B------:R-:W-:Y:S01]  /*14e0*/  ISETP.NE.AND P3, PT, R11, RZ, PT ;  /* 0x000000ff0b00720c */ /* 0x000fe20003f65270 */
[----:B------:R-:W0:Y:S01]  /*14f0*/  LDC R3, c[0x0][0x238] ;  /* 0x00008e00ff037b82 */ /* 0x000e220000000800 */
[----:B------:R-:W-:Y:S01]  /*1500*/  LOP3.LUT R11, RZ, R11, RZ, 0x33, !PT ;  /* 0x0000000bff0b7212 */ /* 0x000fe200078e33ff */
[----:B------:R-:W-:Y:S01]  /*1510*/  @!P4 IMAD.MOV R28, RZ, RZ, -R28 ;  /* 0x000000ffff1cc224 */ /* 0x000fe200078e0a1c */
[----:B------:R-:W-:Y:S01]  /*1520*/  LOP3.LUT R7, R5, 0x90, R38, 0xf8, !PT ;  /* 0x0000009005077812 */ /* 0x000fe200078ef826 */
[----:B------:R-:W-:Y:S01]  /*1530*/  @!P5 IMAD.MOV R34, RZ, RZ, -R34 ;  /* 0x000000ffff22d224 */ /* 0x000fe200078e0a22 */
[C---:B------:R-:W-:Y:S01]  /*1540*/  SEL R14, R11.reuse, R14, !P3 ;  /* 0x0000000e0b0e7207 */ /* 0x040fe20005800000 */
[----:B------:R-:W-:Y:S01]  /*1550*/  @!P1 IMAD.MOV R6, RZ, RZ, -R6 ;  /* 0x000000ffff069224 */ /* 0x000fe200078e0a06 */
[C---:B------:R-:W-:Y:S01]  /*1560*/  SEL R12, R11.reuse, R12, !P3 ;  /* 0x0000000c0b0c7207 */ /* 0x040fe20005800000 */
[----:B------:R-:W-:Y:S01]  /*1570*/  @!P2 IMAD.MOV R30, RZ, RZ, -R30 ;  /* 0x000000ffff1ea224 */ /* 0x000fe200078e0a1e */
[C---:B------:R-:W-:Y:S01]  /*1580*/  SEL R26, R11.reuse, R26, !P3 ;  /* 0x0000001a0b1a7207 */ /* 0x040fe20005800000 */
[----:B------:R-:W-:Y:S01]  /*1590*/  IMAD R14, R14, UR4, RZ ;  /* 0x000000040e0e7c24 */ /* 0x000fe2000f8e02ff */
[C---:B------:R-:W-:Y:S01]  /*15a0*/  SEL R8, R11.reuse, R8, !P3 ;  /* 0x000000080b087207 */ /* 0x040fe20005800000 */
[----:B------:R-:W-:Y:S01]  /*15b0*/  @!P0 IMAD.MOV R32, RZ, RZ, -R32 ;  /* 0x000000ffff208224 */ /* 0x000fe200078e0a20 */
[C---:B------:R-:W-:Y:S01]  /*15c0*/  SEL R24, R11.reuse, R24, !P3 ;  /* 0x000000180b187207 */ /* 0x040fe20005800000 */
[----:B------:R-:W-:Y:S01]  /*15d0*/  @!P6 IMAD.MOV R36, RZ, RZ, -R36 ;  /* 0x000000ffff24e224 */ /* 0x000fe200078e0a24 */
[----:B------:R-:W-:Y:S01]  /*15e0*/  SHF.R.S32.HI R103, RZ, 0x1f, R14 ;  /* 0x0000001fff677819 */ /* 0x000fe2000001140e */
[----:B------:R-:W-:Y:S01]  /*15f0*/  IMAD R12, R12, UR4, RZ ;  /* 0x000000040c0c7c24 */ /* 0x000fe2000f8e02ff */
[----:B------:R-:W-:Y:S01]  /*1600*/  IADD3 R79, P1, R14, UR14, RZ ;  /* 0x0000000e0e4f7c10 */ /* 0x000fe2000ff3e0ff */
[----:B------:R-:W-:Y:S01]  /*1610*/  IMAD R26, R26, UR4, RZ ;  /* 0x000000041a1a7c24 */ /* 0x000fe2000f8e02ff */
[C---:B------:R-:W-:Y:S01]  /*1620*/  SEL R16, R11.reuse, R16, !P3 ;  /* 0x000000100b107207 */ /* 0x040fe20005800000 */
        /* <DEDUP_REMOVED lines=19> */
[----:B------:R-:W-:Y:S01]  /*1760*/  SEL R11, R11, R36, !P3 ;  /* 0x000000240b0b7207 */ /* 0x000fe20005800000 */
[----:B------:R-:W-:Y:S01]  /*1770*/  IMAD R32, R32, UR4, RZ ;  /* 0x0000000420207c24 */ /* 0x000fe2000f8e02ff */
[----:B------:R-:W-:Y:S01]  /*1780*/  SHF.R.S32.HI R99, RZ, 0x1f, R12 ;  /* 0x0000001fff637819 */ /* 0x000fe2000001140c */
[----:B------:R-:W-:Y:S01]  /*1790*/  IMAD R34, R34, UR4, RZ ;  /* 0x0000000422227c24 */ /* 0x000fe2000f8e02ff */
[----:B------:R-:W-:Y:S01]  /*17a0*/  IADD3 R77, P2, R12, UR14, RZ ;  /* 0x0000000e0c4d7c10 */ /* 0x000fe2000ff5e0ff */
[----:B------:R-:W-:Y:S01]  /*17b0*/  IMAD R11, R11, UR4, RZ ;  /* 0x000000040b0b7c24 */ /* 0x000fe2000f8e02ff */
[----:B------:R-:W-:Y:S01]  /*17c0*/  IADD3.X R103, R103, UR15, RZ, P1, !PT ;  /* 0x0000000f67677c10 */ /* 0x000fe20008ffe4ff */
[----:B------:R-:W-:Y:S01]  /*17d0*/  UIADD3 UR5, UR8, 0x800, URZ ;  /* 0x0000080008057890 */ /* 0x000fe2000fffe03f */
[----:B------:R-:W-:Y:S01]  /*17e0*/  SHF.R.S32.HI R72, RZ, 0x1f, R26 ;  /* 0x0000001fff487819 */ /* 0x000fe2000001141a */
[----:B------:R-:W-:Y:S01]  /*17f0*/  USHF.R.U32.HI UR4, URZ, 0x4, UR8 ;  /* 0x000000043f047899 */ /* 0x000fe20008011608 */
[----:B------:R-:W-:Y:S01]  /*1800*/  IADD3 R105, P1, R26, UR14, RZ ;  /* 0x0000000e1a697c10 */ /* 0x000fe2000ff3e0ff */
[----:B------:R-:W-:Y:S01]  /*1810*/  USHF.R.U32.HI UR5, URZ, 0x4, UR5 ;  /* 0x000000043f057899 */ /* 0x000fe20008011605 */
[----:B------:R-:W-:Y:S01]  /*1820*/  SHF.R.S32.HI R95, RZ, 0x1f, R8 ;  /* 0x0000001fff5f7819 */ /* 0x000fe20000011408 */
[-C--:B0-----:R-:W-:Y:S01]  /*1830*/  IMAD R23, R23, R3.reuse, RZ ;  /* 0x0000000317177224 */ /* 0x081fe200078e02ff */
[----:B------:R-:W-:Y:S01]  /*1840*/  IADD3 R5, P3, R8, UR14, RZ ;  /* 0x0000000e08057c10 */ /* 0x000fe2000ff7e0ff */
[-C--:B------:R-:W-:Y:S01]  /*1850*/  IMAD R21, R21, R3.reuse, RZ ;  /* 0x0000000315157224 */ /* 0x080fe200078e02ff */
[----:B------:R-:W-:Y:S01]  /*1860*/  IADD3.X R99, R99, UR15, RZ, P2, !PT ;  /* 0x0000000f63637c10 */ /* 0x000fe200097fe4ff */
[-C--:B------:R-:W-:Y:S01]  /*1870*/  IMAD R19, R19, R3.reuse, RZ ;  /* 0x0000000313137224 */ /* 0x080fe200078e02ff */
[----:B------:R-:W-:Y:S01]  /*1880*/  SHF.R.S32.HI R68, RZ, 0x1f, R24 ;  /* 0x0000001fff447819 */ /* 0x000fe20000011418 */
[-C--:B------:R-:W-:Y:S01]  /*1890*/  IMAD R15, R15, R3.reuse, RZ ;  /* 0x000000030f0f7224 */ /* 0x080fe200078e02ff */
[----:B------:R-:W-:Y:S01]  /*18a0*/  IADD3 R101, P2, R24, UR14, RZ ;  /* 0x0000000e18657c10 */ /* 0x000fe2000ff5e0ff */
[-C--:B------:R-:W-:Y:S01]  /*18b0*/  IMAD R13, R13, R3.reuse, RZ ;  /* 0x000000030d0d7224 */ /* 0x080fe200078e02ff */
[----:B------:R-:W-:Y:S01]  /*18c0*/  IADD3.X R72, R72, UR15, RZ, P1, !PT ;  /* 0x0000000f48487c10 */ /* 0x000fe20008ffe4ff */
[-C--:B------:R-:W-:Y:S01]  /*18d0*/  IMAD R9, R64, R3.reuse, RZ ;  /* 0x0000000340097224 */ /* 0x080fe200078e02ff */
[----:B------:R-:W-:Y:S01]  /*18e0*/  IADD3 R73, P1, R17, UR12, RZ ;  /* 0x0000000c11497c10 */ /* 0x000fe2000ff3e0ff */
[----:B------:R-:W-:Y:S01]  /*18f0*/  IMAD R8, R62, R3, RZ ;  /* 0x000000033e087224 */ /* 0x000fe200078e02ff */
[----:B------:R-:W-:-:S02]  /*1900*/  IADD3.X R95, R95, UR15, RZ, P3, !PT ;  /* 0x0000000f5f5f7c10 */ /* 0x000fc40009ffe4ff */
[----:B------:R-:W-:Y:S02]  /*1910*/  CS2R R24, SRZ ;  /* 0x0000000000187805 */ /* 0x000fe4000001ff00 */
[----:B------:R-:W-:Y:S02]  /*1920*/  SHF.R.S32.HI R107, RZ, 0x1f, R16 ;  /* 0x0000001fff6b7819 */ /* 0x000fe40000011410 */
[----:B------:R-:W-:Y:S02]  /*1930*/  CS2R R26, SRZ ;  /* 0x00000000001a7805 */ /* 0x000fe4000001ff00 */
[----:B------:R-:W-:Y:S02]  /*1940*/  IADD3 R81, P0, R16, UR14, RZ ;  /* 0x0000000e10517c10 */ /* 0x000fe4000ff1e0ff */
[----:B------:R-:W-:Y:S02]  /*1950*/  CS2R R36, SRZ ;  /* 0x0000000000247805 */ /* 0x000fe4000001ff00 */
[----:B------:R-:W-:-:S02]  /*1960*/  SHF.R.S32.HI R111, RZ, 0x1f, R18 ;  /* 0x0000001fff6f7819 */ /* 0x000fc40000011412 */
[----:B------:R-:W-:Y:S02]  /*1970*/  CS2R R38, SRZ ;  /* 0x0000000000267805 */ /* 0x000fe4000001ff00 */
[----:B------:R-:W-:Y:S02]  /*1980*/  IADD3 R83, P4, R18, UR14, RZ ;  /* 0x0000000e12537c10 */ /* 0x000fe4000ff9e0ff */
[----:B------:R-:W-:Y:S02]  /*1990*/  CS2R R40, SRZ ;  /* 0x0000000000287805 */ /* 0x000fe4000001ff00 */
[----:B------:R-:W-:Y:S02]  /*19a0*/  SHF.R.S32.HI R115, RZ, 0x1f, R20 ;  /* 0x0000001fff737819 */ /* 0x000fe40000011414 */
[----:B------:R-:W-:Y:S02]  /*19b0*/  CS2R R42, SRZ ;  /* 0x00000000002a7805 */ /* 0x000fe4000001ff00 */
[----:B------:R-:W-:Y:S01]  /*19c0*/  IADD3 R85, P6, R20, UR14, RZ ;  /* 0x0000000e14557c10 */ /* 0x000fe2000ffde0ff */
[----:B------:R-:W-:Y:S01]  /*19d0*/  USHF.L.U32 UR12, UR6, 0x5, URZ ;  /* 0x00000005060c7899 */ /* 0x000fe2000800063f */
[----:B------:R-:W-:Y:S01]  /*19e0*/  SHF.R.S32.HI R119, RZ, 0x1f, R22 ;  /* 0x0000001fff777819 */ /* 0x000fe20000011416 */
[----:B------:R-:W-:Y:S01]  /*19f0*/  USGXT.U32 UR4, UR4, 0xe ;  /* 0x0000000e0404789a */ /* 0x000fe20008000000 */
[----:B------:R-:W-:Y:S01]  /*1a00*/  IADD3 R87, P5, R22, UR14, RZ ;  /* 0x0000000e16577c10 */ /* 0x000fe2000ffbe0ff */
[----:B------:R-:W-:Y:S01]  /*1a10*/  USGXT.U32 UR6, UR5, 0xe ;  /* 0x0000000e0506789a */ /* 0x000fe20008000000 */
[----:B------:R-:W-:-:S02]  /*1a20*/  SHF.R.S32.HI R123, RZ, 0x1f, R10 ;  /* 0x0000001fff7b7819 */ /* 0x000fc4000001140a */
[----:B------:R-:W-:Y:S01]  /*1a30*/  IADD3 R97, P3, R10, UR14, RZ ;  /* 0x0000000e0a617c10 */ /* 0x000fe2000ff7e0ff */
[----:B------:R-:W-:Y:S01]  /*1a40*/  IMAD.SHL.U32 R10, R3, 0x20, RZ ;  /* 0x00000020030a7824 */ /* 0x000fe200078e00ff */
[----:B------:R-:W-:Y:S02]  /*1a50*/  IADD3.X R68, R68, UR15, RZ, P2, !PT ;  /* 0x0000000f44447c10 */ /* 0x000fe400097fe4ff */
[----:B------:R-:W-:Y:S02]  /*1a60*/  SHF.R.S32.HI R61, RZ, 0x1f, R11 ;  /* 0x0000001fff3d7819 */ /* 0x000fe4000001140b */
[----:B------:R-:W-:Y:S02]  /*1a70*/  IADD3 R70, P2, R11, UR14, RZ ;  /* 0x0000000e0b467c10 */ /* 0x000fe4000ff5e0ff */
[----:B------:R-:W-:Y:S02]  /*1a80*/  LEA.HI.X.SX32 R59, R17, UR13, 0x1, P1 ;  /* 0x0000000d113b7c11 */ /* 0x000fe400088f0eff */
[----:B------:R-:W-:-:S02]  /*1a90*/  LOP3.LUT R22, R66, 0x1a, RZ, 0xfc, !PT ;  /* 0x0000001a42167812 */ /* 0x000fc400078efcff */
[C---:B------:R-:W-:Y:S02]  /*1aa0*/  LOP3.LUT R20, R66.reuse, 0x16, RZ, 0xfc, !PT ;  /* 0x0000001642147812 */ /* 0x040fe400078efcff */
[----:B------:R-:W-:Y:S01]  /*1ab0*/  LOP3.LUT R18, R66, 0x12, RZ, 0xfc, !PT ;  /* 0x0000001242127812 */ /* 0x000fe200078efcff */
[-C--:B------:R-:W-:Y:S01]  /*1ac0*/  IMAD R22, R22, R3.reuse, RZ ;  /* 0x0000000316167224 */ /* 0x080fe200078e02ff */
[----:B------:R-:W-:Y:S01]  /*1ad0*/  LOP3.LUT R17, R66, 0x10, RZ, 0xfc, !PT ;  /* 0x0000001042117812 */ /* 0x000fe200078efcff */
[-C--:B------:R-:W-:Y:S01]  /*1ae0*/  IMAD R20, R20, R3.reuse, RZ ;  /* 0x0000000314147224 */ /* 0x080fe200078e02ff */
[----:B------:R-:W-:Y:S01]  /*1af0*/  LOP3.LUT R16, R66, 0xc, RZ, 0xfc, !PT ;  /* 0x0000000c42107812 */ /* 0x000fe200078efcff */
[-C--:B------:R-:W-:Y:S01]  /*1b00*/  IMAD R18, R18, R3.reuse, RZ ;  /* 0x0000000312127224 */ /* 0x080fe200078e02ff */
[C---:B------:R-:W-:Y:S01]  /*1b10*/  LOP3.LUT R14, R66.reuse, 0x8, RZ, 0xfc, !PT ;  /* 0x00000008420e7812 */ /* 0x040fe200078efcff */
[-C--:B------:R-:W-:Y:S01]  /*1b20*/  IMAD R17, R17, R3.reuse, RZ ;  /* 0x0000000311117224 */ /* 0x080fe200078e02ff */
[----:B------:R-:W-:Y:S01]  /*1b30*/  LOP3.LUT R12, R66, 0x4, RZ, 0xfc, !PT ;  /* 0x00000004420c7812 */ /* 0x000fe200078efcff */
[-C--:B------:R-:W-:Y:S01]  /*1b40*/  IMAD R16, R16, R3.reuse, RZ ;  /* 0x0000000310107224 */ /* 0x080fe200078e02ff */
[----:B------:R-:W-:Y:S01]  /*1b50*/  LOP3.LUT R11, R66, 0x2, RZ, 0xfc, !PT ;  /* 0x00000002420b7812 */ /* 0x000fe200078efcff */
[-C--:B------:R-:W-:Y:S01]  /*1b60*/  IMAD R14, R14, R3.reuse, RZ ;  /* 0x000000030e0e7224 */ /* 0x080fe200078e02ff */
[----:B------:R-:W-:Y:S01]  /*1b70*/  IADD3.X R107, R107, UR15, RZ, P0, !PT ;  /* 0x0000000f6b6b7c10 */ /* 0x000fe200087fe4ff */
[-C--:B------:R-:W-:Y:S01]  /*1b80*/  IMAD R12, R12, R3.reuse, RZ ;  /* 0x000000030c0c7224 */ /* 0x080fe200078e02ff */
[----:B------:R-:W-:Y:S01]  /*1b90*/  IADD3.X R111, R111, UR15, RZ, P4, !PT ;  /* 0x0000000f6f6f7c10 */ /* 0x000fe2000a7fe4ff */
[----:B------:R-:W-:Y:S01]  /*1ba0*/  IMAD R11, R11, R3, RZ ;  /* 0x000000030b0b7224 */ /* 0x000fe200078e02ff */
[----:B------:R-:W-:-:S02]  /*1bb0*/  IADD3.X R115, R115, UR15, RZ, P6, !PT ;  /* 0x0000000f73737c10 */ /* 0x000fc4000b7fe4ff */
[----:B------:R-:W-:Y:S02]  /*1bc0*/  IADD3.X R119, R119, UR15, RZ, P5, !PT ;  /* 0x0000000f77777c10 */ /* 0x000fe4000affe4ff */
[----:B------:R-:W-:Y:S02]  /*1bd0*/  IADD3.X R123, R123, UR15, RZ, P3, !PT ;  /* 0x0000000f7b7b7c10 */ /* 0x000fe40009ffe4ff */
[----:B------:R-:W-:Y:S02]  /*1be0*/  SHF.R.S32.HI R71, RZ, 0x1f, R28 ;  /* 0x0000001fff477819 */ /* 0x000fe4000001141c */
[----:B------:R-:W-:Y:S02]  /*1bf0*/  IADD3 R109, P0, R28, UR14, RZ ;  /* 0x0000000e1c6d7c10 */ /* 0x000fe4000ff1e0ff */
[----:B------:R-:W-:Y:S02]  /*1c00*/  CS2R R28, SRZ ;  /* 0x00000000001c7805 */ /* 0x000fe4000001ff00 */
[----:B------:R-:W-:-:S02]  /*1c10*/  SHF.R.S32.HI R69, RZ, 0x1f, R6 ;  /* 0x0000001fff457819 */ /* 0x000fc40000011406 */
[----:B------:R-:W-:Y:S01]  /*1c20*/  IADD3 R113, P4, R6, UR14, RZ ;  /* 0x0000000e06717c10 */ /* 0x000fe2000ff9e0ff */
[----:B------:R-:W-:Y:S01]  /*1c30*/  IMAD R6, R66, R3, RZ ;  /* 0x0000000342067224 */ /* 0x000fe200078e02ff */
[----:B------:R-:W-:Y:S02]  /*1c40*/  SHF.R.S32.HI R67, RZ, 0x1f, R30 ;  /* 0x0000001fff437819 */ /* 0x000fe4000001141e */
[----:B------:R-:W-:Y:S02]  /*1c50*/  IADD3 R117, P6, R30, UR14, RZ ;  /* 0x0000000e1e757c10 */ /* 0x000fe4000ffde0ff */
[----:B------:R-:W-:Y:S02]  /*1c60*/  CS2R R30, SRZ ;  /* 0x00000000001e7805 */ /* 0x000fe4000001ff00 */
[----:B------:R-:W-:Y:S02]  /*1c70*/  SHF.R.S32.HI R65, RZ, 0x1f, R32 ;  /* 0x0000001fff417819 */ /* 0x000fe40000011420 */
[----:B------:R-:W-:-:S02]  /*1c80*/  IADD3 R121, P5, R32, UR14, RZ ;  /* 0x0000000e20797c10 */ /* 0x000fc4000ffbe0ff */
[----:B------:R-:W-:Y:S02]  /*1c90*/  CS2R R32, SRZ ;  /* 0x0000000000207805 */ /* 0x000fe4000001ff00 */
[----:B------:R-:W-:Y:S02]  /*1ca0*/  SHF.R.S32.HI R63, RZ, 0x1f, R34 ;  /* 0x0000001fff3f7819 */ /* 0x000fe40000011422 */
[----:B------:R-:W-:Y:S02]  /*1cb0*/  IADD3 R125, P3, R34, UR14, RZ ;  /* 0x0000000e227d7c10 */ /* 0x000fe4000ff7e0ff */
[----:B------:R-:W-:Y:S02]  /*1cc0*/  CS2R R34, SRZ ;  /* 0x0000000000227805 */ /* 0x000fe4000001ff00 */
[----:B------:R-:W-:Y:S02]  /*1cd0*/  LOP3.LUT R7, R7, R66, RZ, 0xfc, !PT ;  /* 0x0000004207077212 */ /* 0x000fe400078efcff */
[----:B------:R-:W-:-:S02]  /*1ce0*/  IADD3.X R71, R71, UR15, RZ, P0, !PT ;  /* 0x0000000f47477c10 */ /* 0x000fc400087fe4ff */
[----:B------:R-:W-:Y:S02]  /*1cf0*/  IADD3.X R69, R69, UR15, RZ, P4, !PT ;  /* 0x0000000f45457c10 */ /* 0x000fe4000a7fe4ff */
[----:B------:R-:W-:Y:S02]  /*1d00*/  IADD3.X R67, R67, UR15, RZ, P6, !PT ;  /* 0x0000000f43437c10 */ /* 0x000fe4000b7fe4ff */
[----:B------:R-:W-:Y:S02]  /*1d10*/  IADD3.X R65, R65, UR15, RZ, P5, !PT ;  /* 0x0000000f41417c10 */ /* 0x000fe4000affe4ff */
[----:B------:R-:W-:Y:S02]  /*1d20*/  IADD3.X R63, R63, UR15, RZ, P3, !PT ;  /* 0x0000000f3f3f7c10 */ /* 0x000fe40009ffe4ff */
[----:B------:R-:W-:Y:S02]  /*1d30*/  IADD3.X R61, R61, UR15, RZ, P2, !PT ;  /* 0x0000000f3d3d7c10 */ /* 0x000fe400097fe4ff */
[----:B------:R-:W-:-:S02]  /*1d40*/  SHF.R.S32.HI R4, RZ, 0x1f, R56 ;  /* 0x0000001fff047819 */ /* 0x000fc40000011438 */
[----:B------:R-:W-:-:S07]  /*1d50*/  LOP3.LUT R3, R7, 0x10, RZ, 0x3c, !PT ;  /* 0x0000001007037812 */ /* 0x000fce00078e3cff */
.L_x_1:
[----:B------:R-:W-:Y:S02]  /*1d60*/  ISETP.GE.AND P0, PT, R66, UR9, PT ;  /* 0x0000000942007c0c */ /* 0x000fe4000bf06270 */
[----:B------:R-:W-:Y:S02]  /*1d70*/  IADD3 R92, P1, R6, R73, RZ ;  /* 0x00000049065c7210 */ /* 0x000fe40007f3e0ff */
[----:B------:R-:W-:Y:S02]  /*1d80*/  LOP3.LUT R74, R66, 0x2, RZ, 0xfc, !PT ;  /* 0x00000002424a7812 */ /* 0x000fe400078efcff */
[----:B------:R-:W-:Y:S02]  /*1d90*/  PRMT R108, RZ, 0x7610, R108 ;  /* 0x00007610ff6c7816 */ /* 0x000fe4000000006c */
[----:B------:R-:W-:Y:S02]  /*1da0*/  LEA.HI.X.SX32 R93, R6, R59, 0x1, P1 ;  /* 0x0000003b065d7211 */ /* 0x000fe400008f0eff */
[----:B------:R-:W-:-:S02]  /*1db0*/  ISETP.GE.AND P1, PT, R74, UR9, PT ;  /* 0x000000094a007c0c */ /* 0x000fc4000bf26270 */
[----:B------:R-:W-:Y:S01]  /*1dc0*/  LOP3.LUT R74, R66, 0x4, RZ, 0xfc, !PT ;  /* 0x00000004424a7812 */ /* 0x000fe200078efcff */
[----:B------:R0:W2:Y:S01]  /*1dd0*/  @!P0 LDG.E.U8 R108, desc[UR10][R92.64] ;  /* 0x0000000a5c6c8981 */ /* 0x0000a2000c1e1100 */
[C---:B------:R-:W-:Y:S02]  /*1de0*/  IADD3 R90, P0, R11.reuse, R73, RZ ;  /* 0x000000490b5a7210 */ /* 0x040fe40007f1e0ff */
[----:B------:R-:W-:Y:S02]  /*1df0*/  ISETP.GE.AND P2, PT, R74, UR9, PT ;  /* 0x000000094a007c0c */ /* 0x000fe4000bf46270 */
[----:B------:R-:W-:Y:S02]  /*1e00*/  PRMT R110, RZ, 0x7610, R110 ;  /* 0x00007610ff6e7816 */ /* 0x000fe4000000006e */
[----:B------:R-:W-:Y:S02]  /*1e10*/  LEA.HI.X.SX32 R91, R11, R59, 0x1, P0 ;  /* 0x0000003b0b5b7211 */ /* 0x000fe400000f0eff */
[----:B------:R-:W-:-:S02]  /*1e20*/  IADD3 R88, P0, R12, R73, RZ ;  /* 0x000000490c587210 */ /* 0x000fc40007f1e0ff */
[----:B------:R-:W-:Y:S01]  /*1e30*/  LOP3.LUT R74, R66, 0x6, RZ, 0xfc, !PT ;  /* 0x00000006424a7812 */ /* 0x000fe200078efcff */
[----:B------:R1:W3:Y:S01]  /*1e40*/  @!P1 LDG.E.U8 R110, desc[UR10][R90.64] ;  /* 0x0000000a5a6e9981 */ /* 0x0002e2000c1e1100 */
[----:B------:R-:W-:Y:S02]  /*1e50*/  PRMT R112, RZ, 0x7610, R112 ;  /* 0x00007610ff707816 */ /* 0x000fe40000000070 */
[----:B------:R-:W-:Y:S02]  /*1e60*/  LEA.HI.X.SX32 R89, R12, R59, 0x1, P0 ;  /* 0x0000003b0c597211 */ /* 0x000fe400000f0eff */
[----:B------:R-:W-:Y:S02]  /*1e70*/  ISETP.GE.AND P1, PT, R74, UR9, PT ;  /* 0x000000094a007c0c */ /* 0x000fe4000bf26270 */
[----:B------:R-:W-:Y:S01]  /*1e80*/  LOP3.LUT R74, R66, 0x8, RZ, 0xfc, !PT ;  /* 0x00000008424a7812 */ /* 0x000fe200078efcff */
[----:B------:R4:W5:Y:S01]  /*1e90*/  @!P2 LDG.E.U8 R112, desc[UR10][R88.64] ;  /* 0x0000000a5870a981 */ /* 0x000962000c1e1100 */
[----:B0-----:R-:W-:-:S02]  /*1ea0*/  IADD3 R92, P0, R13, R73, RZ ;  /* 0x000000490d5c7210 */ /* 0x001fc40007f1e0ff */
[----:B------:R-:W-:Y:S02]  /*1eb0*/  ISETP.GE.AND P2, PT, R74, UR9, PT ;  /* 0x000000094a007c0c */ /* 0x000fe4000bf46270 */
[----:B------:R-:W-:Y:S02]  /*1ec0*/  PRMT R114, RZ, 0x7610, R114 ;  /* 0x00007610ff727816 */ /* 0x000fe40000000072 */
[----:B------:R-:W-:Y:S02]  /*1ed0*/  LEA.HI.X.SX32 R93, R13, R59, 0x1, P0 ;  /* 0x0000003b0d5d7211 */ /* 0x000fe400000f0eff */
[----:B-1----:R-:W-:Y:S02]  /*1ee0*/  IADD3 R90, P0, R14, R73, RZ ;  /* 0x000000490e5a7210 */ /* 0x002fe40007f1e0ff */
[----:B------:R-:W-:Y:S01]  /*1ef0*/  LOP3.LUT R74, R66, 0xa, RZ, 0xfc, !PT ;  /* 0x0000000a424a7812 */ /* 0x000fe200078efcff */
[----:B------:R0:W5:Y:S01]  /*1f00*/  @!P1 LDG.E.U8 R114, desc[UR10][R92.64] ;  /* 0x0000000a5c729981 */ /* 0x000162000c1e1100 */
[----:B------:R-:W-:-:S02]  /*1f10*/  PRMT R116, RZ, 0x7610, R116 ;  /* 0x00007610ff747816 */ /* 0x000fc40000000074 */
[----:B------:R-:W-:Y:S02]  /*1f20*/  LEA.HI.X.SX32 R91, R14, R59, 0x1, P0 ;  /* 0x0000003b0e5b7211 */ /* 0x000fe400000f0eff */
[----:B------:R-:W-:Y:S02]  /*1f30*/  ISETP.GE.AND P1, PT, R74, UR9, PT ;  /* 0x000000094a007c0c */ /* 0x000fe4000bf26270 */
[----:B------:R-:W-:Y:S01]  /*1f40*/  LOP3.LUT R74, R66, 0xc, RZ, 0xfc, !PT ;  /* 0x0000000c424a7812 */ /* 0x000fe200078efcff */
[----:B------:R1:W5:Y:S01]  /*1f50*/  @!P2 LDG.E.U8 R116, desc[UR10][R90.64] ;  /* 0x0000000a5a74a981 */ /* 0x000362000c1e1100 */
[C---:B----4-:R-:W-:Y:S02]  /*1f60*/  IADD3 R88, P0, R15.reuse, R73, RZ ;  /* 0x000000490f587210 */ /* 0x050fe40007f1e0ff */
[----:B------:R-:W-:Y:S02]  /*1f70*/  ISETP.GE.AND P2, PT, R74, UR9, PT ;  /* 0x000000094a007c0c */ /* 0x000fe4000bf46270 */
[----:B------:R-:W-:-:S02]  /*1f80*/  LEA.HI.X.SX32 R89, R15, R59, 0x1, P0 ;  /* 0x0000003b0f597211 */ /* 0x000fc400000f0eff */
[C---:B0-----:R-:W-:Y:S02]  /*1f90*/  IADD3 R92, P0, R16.reuse, R73, RZ ;  /* 0x00000049105c7210 */ /* 0x041fe40007f1e0ff */
[----:B------:R-:W-:Y:S02]  /*1fa0*/  PRMT R124, RZ, 0x7610, R124 ;  /* 0x00007610ff7c7816 */ /* 0x000fe4000000007c */
[----:B------:R-:W-:Y:S02]  /*1fb0*/  LEA.HI.X.SX32 R93, R16, R59, 0x1, P0 ;  /* 0x0000003b105d7211 */ /* 0x000fe400000f0eff */
[----:B------:R-:W-:-:S03]  /*1fc0*/  PRMT R120, RZ, 0x7610, R120 ;  /* 0x00007610ff787816 */ /* 0x000fc60000000078 */
[----:B------:R-:W4:Y:S04]  /*1fd0*/  @!P2 LDG.E.U8 R124, desc[UR10][R92.64] ;  /* 0x0000000a5c7ca981 */ /* 0x000f28000c1e1100 */
[----:B------:R0:W4:Y:S01]  /*1fe0*/  @!P1 LDG.E.U8 R120, desc[UR10][R88.64] ;  /* 0x0000000a58789981 */ /* 0x000122000c1e1100 */
[----:B------:R-:W-:Y:S02]  /*1ff0*/  LOP3.LUT R74, R66, 0x10, RZ, 0xfc, !PT ;  /* 0x00000010424a7812 */ /* 0x000fe400078efcff */
[----:B-1----:R-:W-:Y:S02]  /*2000*/  IADD3 R90, P0, R8, R73, RZ ;  /* 0x00000049085a7210 */ /* 0x002fe40007f1e0ff */
[----:B------:R-:W-:Y:S02]  /*2010*/  ISETP.GE.AND P1, PT, R62, UR9, PT ;  /* 0x000000093e007c0c */ /* 0x000fe4000bf26270 */
[----:B------:R-:W-:-:S02]  /*2020*/  ISETP.GE.AND P2, PT, R74, UR9, PT ;  /* 0x000000094a007c0c */ /* 0x000fc4000bf46270 */
[----:B------:R-:W-:Y:S02]  /*2030*/  LEA.HI.X.SX32 R91, R8, R59, 0x1, P0 ;  /* 0x0000003b085b7211 */ /* 0x000fe400000f0eff */
[----:B0-----:R-:W-:Y:S02]  /*2040*/  IADD3 R88, P0, R17, R73, RZ ;  /* 0x0000004911587210 */ /* 0x001fe40007f1e0ff */
[C---:B------:R-:W-:Y:S02]  /*2050*/  LOP3.LUT R74, R66.reuse, 0x12, RZ, 0xfc, !PT ;  /* 0x00000012424a7812 */ /* 0x040fe400078efcff */
[----:B------:R-:W-:Y:S02]  /*2060*/  LOP3.LUT R76, R66, 0x14, RZ, 0xfc, !PT ;  /* 0x00000014424c7812 */ /* 0x000fe400078efcff */
[----:B------:R-:W-:Y:S02]  /*2070*/  PRMT R122, RZ, 0x7610, R122 ;  /* 0x00007610ff7a7816 */ /* 0x000fe4000000007a */
[----:B------:R-:W-:-:S02]  /*2080*/  PRMT R118, RZ, 0x7610, R118 ;  /* 0x00007610ff767816 */ /* 0x000fc40000000076 */
[----:B------:R-:W-:Y:S02]  /*2090*/  LEA.HI.X.SX32 R89, R17, R59, 0x1, P0 ;  /* 0x0000003b11597211 */ /* 0x000fe400000f0eff */
[----:B------:R-:W-:Y:S01]  /*20a0*/  ISETP.GE.AND P3, PT, R74, UR9, PT ;  /* 0x000000094a007c0c */ /* 0x000fe2000bf66270 */
[----:B------:R0:W4:Y:S01]  /*20b0*/  @!P1 LDG.E.U8 R122, desc[UR10][R90.64] ;  /* 0x0000000a5a7a9981 */ /* 0x000122000c1e1100 */
[----:B------:R-:W-:Y:S02]  /*20c0*/  ISETP.GE.AND P4, PT, R76, UR9, PT ;  /* 0x000000094c007c0c */ /* 0x000fe4000bf86270 */
[C---:B------:R-:W-:Y:S01]  /*20d0*/  LOP3.LUT R74, R66.reuse, 0x16, RZ, 0xfc, !PT ;  /* 0x00000016424a7812 */ /* 0x040fe200078efcff */
[----:B------:R1:W4:Y:S01]  /*20e0*/  @!P2 LDG.E.U8 R118, desc[UR10][R88.64] ;  /* 0x0000000a5876a981 */ /* 0x000322000c1e1100 */
[----:B------:R-:W-:Y:S02]  /*20f0*/  LOP3.LUT R76, R66, 0x18, RZ, 0xfc, !PT ;  /* 0x00000018424c7812 */ /* 0x000fe400078efcff */
[----:B------:R-:W-:-:S02]  /*2100*/  ISETP.GE.AND P2, PT, R74, UR9, PT ;  /* 0x000000094a007c0c */ /* 0x000fc4000bf46270 */
[-C--:B0-----:R-:W-:Y:S02]  /*2110*/  IADD3 R90, P6, R18, R73.reuse, RZ ;  /* 0x00000049125a7210 */ /* 0x081fe40007fde0ff */
[----:B------:R-:W-:Y:S02]  /*2120*/  ISETP.GE.AND P1, PT, R76, UR9, PT ;  /* 0x000000094c007c0c */ /* 0x000fe4000bf26270 */
[----:B-1----:R-:W-:Y:S02]  /*2130*/  IADD3 R88, P5, R19, R73, RZ ;  /* 0x0000004913587210 */ /* 0x002fe40007fbe0ff */
[----:B------:R-:W-:Y:S02]  /*2140*/  PRMT R74, RZ, 0x7610, R74 ;  /* 0x00007610ff4a7816 */ /* 0x000fe4000000004a */
[----:B------:R-:W-:Y:S02]  /*2150*/  PRMT R76, RZ, 0x7610, R76 ;  /* 0x00007610ff4c7816 */ /* 0x000fe4000000004c */
[----:B------:R-:W-:-:S02]  /*2160*/  LOP3.LUT R78, R66, 0x1a, RZ, 0xfc, !PT ;  /* 0x0000001a424e7812 */ /* 0x000fc400078efcff */
[-C--:B------:R-:W-:Y:S02]  /*2170*/  LEA.HI.X.SX32 R91, R18, R59.reuse, 0x1, P6 ;  /* 0x0000003b125b7211 */ /* 0x080fe400030f0eff */
[----:B------:R-:W-:Y:S02]  /*2180*/  LEA.HI.X.SX32 R89, R19, R59, 0x1, P5 ;  /* 0x0000003b13597211 */ /* 0x000fe400028f0eff */
[----:B------:R-:W-:Y:S01]  /*2190*/  IADD3 R92, P6, R20, R73, RZ ;  /* 0x00000049145c7210 */ /* 0x000fe20007fde0ff */
[----:B------:R-:W4:Y:S01]  /*21a0*/  @!P3 LDG.E.U8 R74, desc[UR10][R90.64] ;  /* 0x0000000a5a4ab981 */ /* 0x000f22000c1e1100 */
[----:B------:R-:W-:Y:S02]  /*21b0*/  ISETP.GE.AND P0, PT, R78, UR9, PT ;  /* 0x000000094e007c0c */ /* 0x000fe4000bf06270 */
[----:B------:R-:W-:Y:S01]  /*21c0*/  PRMT R78, RZ, 0x7610, R78 ;  /* 0x00007610ff4e7816 */ /* 0x000fe2000000004e */
[----:B------:R0:W4:Y:S01]  /*21d0*/  @!P4 LDG.E.U8 R76, desc[UR10][R88.64] ;  /* 0x0000000a584cc981 */ /* 0x000122000c1e1100 */
[----:B------:R-:W-:-:S02]  /*21e0*/  LEA.HI.X.SX32 R93, R20, R59, 0x1, P6 ;  /* 0x0000003b145d7211 */ /* 0x000fc400030f0eff */
[----:B------:R-:W-:Y:S02]  /*21f0*/  PRMT R80, RZ, 0x7610, R80 ;  /* 0x00007610ff507816 */ /* 0x000fe40000000050 */
[----:B------:R-:W-:Y:S01]  /*2200*/  LOP3.LUT R82, R66, 0x1c, RZ, 0xfc, !PT ;  /* 0x0000001c42527812 */ /* 0x000fe200078efcff */
[----:B------:R1:W4:Y:S01]  /*2210*/  @!P2 LDG.E.U8 R78, desc[UR10][R92.64] ;  /* 0x0000000a5c4ea981 */ /* 0x000322000c1e1100 */
[CC--:B0-----:R-:W-:Y:S02]  /*2220*/  IADD3 R88, P3, R21.reuse, R73.reuse, RZ ;  /* 0x0000004915587210 */ /* 0x0c1fe40007f7e0ff */
[----:B------:R-:W-:Y:S02]  /*2230*/  IADD3 R90, P2, R22, R73, RZ ;  /* 0x00000049165a7210 */ /* 0x000fe40007f5e0ff */
[----:B------:R-:W-:Y:S02]  /*2240*/  LEA.HI.X.SX32 R89, R21, R59, 0x1, P3 ;  /* 0x0000003b15597211 */ /* 0x000fe400018f0eff */
[----:B------:R-:W-:-:S02]  /*2250*/  ISETP.GE.AND P3, PT, R82, UR9, PT ;  /* 0x0000000952007c0c */ /* 0x000fc4000bf66270 */
[----:B------:R-:W-:Y:S01]  /*2260*/  LEA.HI.X.SX32 R91, R22, R59, 0x1, P2 ;  /* 0x0000003b165b7211 */ /* 0x000fe200010f0eff */
[----:B------:R0:W4:Y:S01]  /*2270*/  @!P1 LDG.E.U8 R80, desc[UR10][R88.64] ;  /* 0x0000000a58509981 */ /* 0x000122000c1e1100 */
[----:B------:R-:W-:Y:S02]  /*2280*/  PRMT R82, RZ, 0x7610, R82 ;  /* 0x00007610ff527816 */ /* 0x000fe40000000052 */
[C---:B-1----:R-:W-:Y:S02]  /*2290*/  IADD3 R92, P1, R23.reuse, R73, RZ ;  /* 0x00000049175c7210 */ /* 0x042fe40007f3e0ff */
[----:B------:R-:W-:Y:S02]  /*22a0*/  ISETP.GE.AND P2, PT, R64, UR9, PT ;  /* 0x0000000940007c0c */ /* 0x000fe4000bf46270 */
[----:B------:R-:W-:Y:S01]  /*22b0*/  LOP3.LUT R86, R0, 0x1f, RZ, 0xc0, !PT ;  /* 0x0000001f00567812 */ /* 0x000fe200078ec0ff */
[----:B------:R1:W4:Y:S01]  /*22c0*/  @!P0 LDG.E.U8 R82, desc[UR10][R90.64] ;  /* 0x0000000a5a528981 */ /* 0x000322000c1e1100 */
[----:B------:R-:W-:-:S02]  /*22d0*/  LEA.HI.X.SX32 R93, R23, R59, 0x1, P1 ;  /* 0x0000003b175d7211 */ /* 0x000fc400008f0eff */
[C---:B0-----:R-:W-:Y:S02]  /*22e0*/  IADD3 R88, P1, R9.reuse, R73, RZ ;  /* 0x0000004909587210 */ /* 0x041fe40007f3e0ff */
[----:B------:R-:W-:Y:S02]  /*22f0*/  ISETP.GE.AND P0, PT, R86, UR9, PT ;  /* 0x0000000956007c0c */ /* 0x000fe4000bf06270 */
[----:B------:R-:W-:Y:S02]  /*2300*/  PRMT R84, RZ, 0x7610, R84 ;  /* 0x00007610ff547816 */ /* 0x000fe40000000054 */
[----:B------:R-:W-:Y:S02]  /*2310*/  PRMT R86, RZ, 0x7610, R86 ;  /* 0x00007610ff567816 */ /* 0x000fe40000000056 */
[----:B------:R-:W-:Y:S02]  /*2320*/  LEA.HI.X.SX32 R89, R9, R59, 0x1, P1 ;  /* 0x0000003b09597211 */ /* 0x000fe400008f0eff */
[----:B------:R0:W4:Y:S01]  /*2330*/  @!P3 LDG.E.U8 R84, desc[UR10][R92.64] ;  /* 0x0000000a5c54b981 */ /* 0x000122000c1e1100 */
[----:B------:R-:W-:-:S03]  /*2340*/  IADD3 RZ, P1, R56, R121, RZ ;  /* 0x0000007938ff7210 */ /* 0x000fc60007f3e0ff */
[----:B------:R0:W4:Y:S01]  /*2350*/  @!P2 LDG.E.U8 R86, desc[UR10][R88.64] ;  /* 0x0000000a5856a981 */ /* 0x000122000c1e1100 */
[----:B------:R-:W-:Y:S01]  /*2360*/  BAR.SYNC.DEFER_BLOCKING 0x0 ;  /* 0x0000000000007b1d */ /* 0x000fe20000010000 */
[----:B-1----:R-:W-:Y:S01]  /*2370*/  IMAD.X R91, R4, 0x1, R65, P1 ;  /* 0x00000001045b7824 */ /* 0x002fe200008e0641 */
[----:B------:R-:W-:-:S05]  /*2380*/  IADD3 RZ, P1, R56, R117, RZ ;  /* 0x0000007538ff7210 */ /* 0x000fca0007f3e0ff */
[----:B0-----:R-:W-:Y:S01]  /*2390*/  IMAD.X R93, R4, 0x1, R67, P1 ;  /* 0x00000001045d7824 */ /* 0x001fe200008e0643 */
[C---:B------:R-:W-:Y:S01]  /*23a0*/  IADD3 RZ, P1, R56.reuse, R113, RZ ;  /* 0x0000007138ff7210 */ /* 0x040fe20007f3e0ff */
[----:B------:R-:W-:Y:S01]  /*23b0*/  IMAD.IADD R90, R56, 0x1, R121 ;  /* 0x00000001385a7824 */ /* 0x000fe200078e0279 */
[----:B------:R-:W-:-:S03]  /*23c0*/  PRMT R94, RZ, 0x7610, R94 ;  /* 0x00007610ff5e7816 */ /* 0x000fc6000000005e */
[----:B------:R-:W-:Y:S01]  /*23d0*/  IMAD.X R89, R4, 0x1, R69, P1 ;  /* 0x0000000104597824 */ /* 0x000fe200008e0645 */
[C---:B------:R-:W-:Y:S01]  /*23e0*/  IADD3 RZ, P1, R56.reuse, R109, RZ ;  /* 0x0000006d38ff7210 */ /* 0x040fe20007f3e0ff */
[C---:B------:R-:W-:Y:S01]  /*23f0*/  IMAD.IADD R92, R56.reuse, 0x1, R117 ;  /* 0x00000001385c7824 */ /* 0x040fe200078e0275 */
[----:B------:R-:W-:Y:S01]  /*2400*/  PRMT R96, RZ, 0x7610, R96 ;  /* 0x00007610ff607816 */ /* 0x000fe20000000060 */
[----:B------:R-:W-:Y:S01]  /*2410*/  IMAD.IADD R88, R56, 0x1, R113 ;  /* 0x0000000138587824 */ /* 0x000fe200078e0271 */
[----:B------:R-:W-:Y:S01]  /*2420*/  PRMT R98, RZ, 0x7610, R98 ;  /* 0x00007610ff627816 */ /* 0x000fe20000000062 */
[----:B------:R0:W4:Y:S04]  /*2430*/  @!P0 LDG.E.U8 R94, desc[UR10][R90.64] ;  /* 0x0000000a5a5e8981 */ /* 0x000128000c1e1100 */
[----:B------:R1:W4:Y:S01]  /*2440*/  @!P0 LDG.E.U8 R96, desc[UR10][R92.64] ;  /* 0x0000000a5c608981 */ /* 0x000322000c1e1100 */
[----:B------:R-:W-:-:S03]  /*2450*/  PRMT R100, RZ, 0x7610, R100 ;  /* 0x00007610ff647816 */ /* 0x000fc60000000064 */
[----:B------:R1:W4:Y:S01]  /*2460*/  @!P0 LDG.E.U8 R98, desc[UR10][R88.64] ;  /* 0x0000000a58628981 */ /* 0x000322000c1e1100 */
[----:B0-----:R-:W-:Y:S01]  /*2470*/  IMAD.X R91, R4, 0x1, R71, P1 ;  /* 0x00000001045b7824 */ /* 0x001fe200008e0647 */
[----:B------:R-:W-:-:S05]  /*2480*/  IADD3 RZ, P1, R56, R105, RZ ;  /* 0x0000006938ff7210 */ /* 0x000fca0007f3e0ff */
[----:B-1----:R-:W-:Y:S01]  /*2490*/  IMAD.X R93, R4, 0x1, R72, P1 ;  /* 0x00000001045d7824 */ /* 0x002fe200008e0648 */
[C---:B------:R-:W-:Y:S01]  /*24a0*/  IADD3 RZ, P1, R56.reuse, R101, RZ ;  /* 0x0000006538ff7210 */ /* 0x040fe20007f3e0ff */
[----:B------:R-:W-:-:S04]  /*24b0*/  IMAD.IADD R90, R56, 0x1, R109 ;  /* 0x00000001385a7824 */ /* 0x000fc800078e026d */
[----:B------:R-:W-:Y:S01]  /*24c0*/  IMAD.X R89, R4, 0x1, R68, P1 ;  /* 0x0000000104597824 */ /* 0x000fe200008e0644 */
[C---:B------:R-:W-:Y:S01]  /*24d0*/  IADD3 RZ, P1, R56.reuse, R97, RZ ;  /* 0x0000006138ff7210 */ /* 0x040fe20007f3e0ff */
[----:B------:R0:W4:Y:S01]  /*24e0*/  @!P0 LDG.E.U8 R100, desc[UR10][R90.64] ;  /* 0x0000000a5a648981 */ /* 0x000122000c1e1100 */
[----:B------:R-:W-:Y:S01]  /*24f0*/  PRMT R102, RZ, 0x7610, R102 ;  /* 0x00007610ff667816 */ /* 0x000fe20000000066 */
[C---:B------:R-:W-:Y:S01]  /*2500*/  IMAD.IADD R92, R56.reuse, 0x1, R105 ;  /* 0x00000001385c7824 */ /* 0x040fe200078e0269 */
[----:B------:R-:W-:Y:S01]  /*2510*/  PRMT R104, RZ, 0x7610, R104 ;  /* 0x00007610ff687816 */ /* 0x000fe20000000068 */
[----:B------:R-:W-:-:S03]  /*2520*/  IMAD.IADD R88, R56, 0x1, R101 ;  /* 0x0000000138587824 */ /* 0x000fc600078e0265 */
[----:B------:R1:W4:Y:S01]  /*2530*/  @!P0 LDG.E.U8 R102, desc[UR10][R92.64] ;  /* 0x0000000a5c668981 */ /* 0x000322000c1e1100 */
[----:B0-----:R-:W-:Y:S01]  /*2540*/  IMAD.X R91, R4, 0x1, R123, P1 ;  /* 0x00000001045b7824 */ /* 0x001fe200008e067b */
[----:B------:R-:W-:Y:S02]  /*2550*/  IADD3 RZ, P1, R56, R87, RZ ;  /* 0x0000005738ff7210 */ /* 0x000fe40007f3e0ff */
[----:B------:R0:W4:Y:S03]  /*2560*/  @!P0 LDG.E.U8 R104, desc[UR10][R88.64] ;  /* 0x0000000a58688981 */ /* 0x000126000c1e1100 */
[----:B-1----:R-:W-:Y:S01]  /*2570*/  IMAD.X R93, R4, 0x1, R119, P1 ;  /* 0x00000001045d7824 */ /* 0x002fe200008e0677 */
[C---:B------:R-:W-:Y:S01]  /*2580*/  IADD3 RZ, P1, R56.reuse, R85, RZ ;  /* 0x0000005538ff7210 */ /* 0x040fe20007f3e0ff */
[----:B------:R-:W-:Y:S01]  /*2590*/  IMAD.IADD R90, R56, 0x1, R97 ;  /* 0x00000001385a7824 */ /* 0x000fe200078e0261 */
[----:B------:R-:W-:-:S03]  /*25a0*/  PRMT R106, RZ, 0x7610, R106 ;  /* 0x00007610ff6a7816 */ /* 0x000fc6000000006a */
[----:B0-----:R-:W-:Y:S01]  /*25b0*/  IMAD.X R89, R4, 0x1, R115, P1 ;  /* 0x0000000104597824 */ /* 0x001fe200008e0673 */
[C---:B------:R-:W-:Y:S01]  /*25c0*/  IADD3 RZ, P1, R56.reuse, R83, RZ ;  /* 0x0000005338ff7210 */ /* 0x040fe20007f3e0ff */
[C---:B------:R-:W-:Y:S01]  /*25d0*/  IMAD.IADD R92, R56.reuse, 0x1, R87 ;  /* 0x00000001385c7824 */ /* 0x040fe200078e0257 */
[----:B------:R0:W4:Y:S01]  /*25e0*/  @!P0 LDG.E.U8 R106, desc[UR10][R90.64] ;  /* 0x0000000a5a6a8981 */ /* 0x000122000c1e1100 */
[----:B------:R-:W-:Y:S02]  /*25f0*/  IMAD.IADD R88, R56, 0x1, R85 ;  /* 0x0000000138587824 */ /* 0x000fe400078e0255 */
[----:B0-----:R-:W-:Y:S01]  /*2600*/  IMAD.X R91, R4, 0x1, R111, P1 ;  /* 0x00000001045b7824 */ /* 0x001fe200008e066f */
[C---:B------:R-:W-:Y:S01]  /*2610*/  IADD3 RZ, P1, R56.reuse, R81, RZ ;  /* 0x0000005138ff7210 */ /* 0x040fe20007f3e0ff */
[----:B------:R-:W-:Y:S01]  /*2620*/  IMAD.IADD R90, R56, 0x1, R83 ;  /* 0x00000001385a7824 */ /* 0x000fe200078e0253 */
[----:B--2---:R0:W-:Y:S02]  /*2630*/  STS.U8 [R7+UR8], R108 ;  /* 0x0000006c07007988 */ /* 0x0041e40008000008 */
[----:B0-----:R-:W-:-:S02]  /*2640*/  PRMT R108, RZ, 0x7610, R108 ;  /* 0x00007610ff6c7816 */ /* 0x001fc4000000006c */
[----:B---3--:R0:W-:Y:S04]  /*2650*/  STS.U8 [R7+UR8+0x2], R110 ;  /* 0x0000026e07007988 */ /* 0x0081e80008000008 */
[----:B------:R1:W2:Y:S01]  /*2660*/  @!P0 LDG.E.U8 R108, desc[UR10][R92.64] ;  /* 0x0000000a5c6c8981 */ /* 0x0002a2000c1e1100 */
[----:B0-----:R-:W-:Y:S01]  /*2670*/  PRMT R110, RZ, 0x7610, R110 ;  /* 0x00007610ff6e7816 */ /* 0x001fe2000000006e */
[----:B-1----:R-:W-:Y:S01]  /*2680*/  IMAD.X R93, R4, 0x1, R107, P1 ;  /* 0x00000001045d7824 */ /* 0x002fe200008e066b */
[C---:B------:R-:W-:Y:S01]  /*2690*/  IADD3 RZ, P1, R56.reuse, R79, RZ ;  /* 0x0000004f38ff7210 */ /* 0x040fe20007f3e0ff */
[----:B-----5:R0:W-:Y:S01]  /*26a0*/  STS.U8 [R7+UR8+0x4], R112 ;  /* 0x0000047007007988 */ /* 0x0201e20008000008 */
[----:B------:R-:W-:-:S03]  /*26b0*/  IMAD.IADD R92, R56, 0x1, R81 ;  /* 0x00000001385c7824 */ /* 0x000fc600078e0251 */
[----:B------:R1:W3:Y:S04]  /*26c0*/  @!P0 LDG.E.U8 R110, desc[UR10][R88.64] ;  /* 0x0000000a586e8981 */ /* 0x0002e8000c1e1100 */
[----:B------:R5:W-:Y:S01]  /*26d0*/  STS.U8 [R7+UR8+0x6], R114 ;  /* 0x0000067207007988 */ /* 0x000be20008000008 */
[----:B0-----:R-:W-:Y:S01]  /*26e0*/  PRMT R112, RZ, 0x7610, R112 ;  /* 0x00007610ff707816 */ /* 0x001fe20000000070 */
[----:B-1----:R-:W-:Y:S01]  /*26f0*/  IMAD.X R89, R4, 0x1, R103, P1 ;  /* 0x0000000104597824 */ /* 0x002fe200008e0667 */
[----:B------:R-:W-:-:S04]  /*2700*/  IADD3 RZ, P1, R56, R77, RZ ;  /* 0x0000004d38ff7210 */ /* 0x000fc80007f3e0ff */
[----:B------:R0:W2:Y:S01]  /*2710*/  @!P0 LDG.E.U8 R112, desc[UR10][R90.64] ;  /* 0x0000000a5a708981 */ /* 0x0000a2000c1e1100 */
[----:B-----5:R-:W-:-:S03]  /*2720*/  PRMT R114, RZ, 0x7610, R114 ;  /* 0x00007610ff727816 */ /* 0x020fc60000000072 */
[----:B------:R1:W-:Y:S01]  /*2730*/  STS.U8 [R7+UR8+0x8], R116 ;  /* 0x0000087407007988 */ /* 0x0003e20008000008 */
[----:B------:R-:W-:-:S03]  /*2740*/  IMAD.IADD R88, R56, 0x1, R79 ;  /* 0x0000000138587824 */ /* 0x000fc600078e024f */
[----:B------:R5:W2:Y:S01]  /*2750*/  @!P0 LDG.E.U8 R114, desc[UR10][R92.64] ;  /* 0x0000000a5c728981 */ /* 0x000aa2000c1e1100 */
[----:B0-----:R-:W-:Y:S01]  /*2760*/  IMAD.X R91, R4, 0x1, R99, P1 ;  /* 0x00000001045b7824 */ /* 0x001fe200008e0663 */
[----:B-1----:R-:W-:Y:S02]  /*2770*/  PRMT R116, RZ, 0x7610, R116 ;  /* 0x00007610ff747816 */ /* 0x002fe40000000074 */
[----:B-----5:R-:W-:-:S04]  /*2780*/  IADD3 R92, P1, R56, R125, RZ ;  /* 0x0000007d385c7210 */ /* 0x020fc80007f3e0ff */
[----:B------:R0:W5:Y:S01]  /*2790*/  @!P0 LDG.E.U8 R116, desc[UR10][R88.64] ;  /* 0x0000000a58748981 */ /* 0x000162000c1e1100 */
[----:B------:R-:W-:-:S03]  /*27a0*/  IMAD.X R93, R4, 0x1, R63, P1 ;  /* 0x00000001045d7824 */ /* 0x000fc600008e063f */
[----:B----4-:R1:W-:Y:S01]  /*27b0*/  STS.U8 [R7+UR8+0xc], R124 ;  /* 0x00000c7c07007988 */ /* 0x0103e20008000008 */
[C---:B------:R-:W-:Y:S01]  /*27c0*/  IMAD.IADD R90, R56.reuse, 0x1, R77 ;  /* 0x00000001385a7824 */ /* 0x040fe200078e024d */
[----:B0-----:R-:W-:Y:S02]  /*27d0*/  IADD3 R88, P1, R56, R70, RZ ;  /* 0x0000004638587210 */ /* 0x001fe40007f3e0ff */
[----:B------:R0:W-:Y:S01]  /*27e0*/  STS.U8 [R7+UR8+0xa], R120 ;  /* 0x00000a7807007988 */ /* 0x0001e20008000008 */
[----:B-1----:R-:W-:Y:S02]  /*27f0*/  PRMT R124, RZ, 0x7610, R124 ;  /* 0x00007610ff7c7816 */ /* 0x002fe4000000007c */
[----:B------:R-:W-:Y:S01]  /*2800*/  IMAD.X R89, R4, 0x1, R61, P1 ;  /* 0x0000000104597824 */ /* 0x000fe200008e063d */
[----:B------:R-:W-:-:S03]  /*2810*/  IADD3 RZ, P1, R56, R5, RZ ;  /* 0x0000000538ff7210 */ /* 0x000fc60007f3e0ff */
[----:B------:R1:W4:Y:S01]  /*2820*/  @!P0 LDG.E.U8 R124, desc[UR10][R92.64] ;  /* 0x0000000a5c7c8981 */ /* 0x000322000c1e1100 */
[----:B0-----:R-:W-:-:S06]  /*2830*/  PRMT R120, RZ, 0x7610, R120 ;  /* 0x00007610ff787816 */ /* 0x001fcc0000000078 */
[----:B------:R0:W5:Y:S01]  /*2840*/  @!P0 LDG.E.U8 R120, desc[UR10][R90.64] ;  /* 0x0000000a5a788981 */ /* 0x000162000c1e1100 */
[----:B-1----:R-:W-:Y:S02]  /*2850*/  PRMT R93, RZ, 0x7610, R93 ;  /* 0x00007610ff5d7816 */ /* 0x002fe4000000005d */
[----:B------:R-:W-:-:S04]  /*2860*/  PRMT R92, RZ, 0x7610, R92 ;  /* 0x00007610ff5c7816 */ /* 0x000fc8000000005c */
[----:B------:R-:W4:Y:S01]  /*2870*/  @!P0 LDG.E.U8 R93, desc[UR10][R88.64] ;  /* 0x0000000a585d8981 */ /* 0x000f22000c1e1100 */
[----:B0-----:R-:W-:Y:S02]  /*2880*/  IMAD.IADD R90, R56, 0x1, R5 ;  /* 0x00000001385a7824 */ /* 0x001fe400078e0205 */
[----:B------:R-:W-:-:S05]  /*2890*/  IMAD.X R91, R4, 0x1, R95, P1 ;  /* 0x00000001045b7824 */ /* 0x000fca00008e065f */
[----:B------:R-:W4:Y:S04]  /*28a0*/  @!P0 LDG.E.U8 R92, desc[UR10][R90.64] ;  /* 0x0000000a5a5c8981 */ /* 0x000f28000c1e1100 */
[----:B------:R0:W-:Y:S04]  /*28b0*/  STS.U8 [R7+UR8+0xe], R122 ;  /* 0x00000e7a07007988 */ /* 0x0001e80008000008 */
[----:B------:R0:W-:Y:S04]  /*28c0*/  STS.U8 [R3+UR8], R118 ;  /* 0x0000007603007988 */ /* 0x0001e80008000008 */
[----:B------:R0:W-:Y:S04]  /*28d0*/  STS.U8 [R3+UR8+0x2], R74 ;  /* 0x0000024a03007988 */ /* 0x0001e80008000008 */
        /* <DEDUP_REMOVED lines=9> */
[----:B------:R0:W-:Y:S01]  /*2970*/  STS.U8 [R60+UR8+0xc00], R106 ;  /* 0x000c006a3c007988 */ /* 0x0001e20008000008 */
[----:B------:R-:W-:Y:S01]  /*2980*/  UMOV UR5, 0xc0000010 ;  /* 0xc000001000057882 */ /* 0x000fe20000000000 */
[----:B------:R-:W-:-:S02]  /*2990*/  UMOV UR7, 0xc0000010 ;  /* 0xc000001000077882 */ /* 0x000fc40000000000 */
[----:B---3--:R0:W-:Y:S04]  /*29a0*/  STS.U8 [R60+UR8+0xd00], R110 ;  /* 0x000d006e3c007988 */ /* 0x0081e80008000008 */
[----:B--2---:R0:W-:Y:S04]  /*29b0*/  STS.U8 [R60+UR8+0xe00], R114 ;  /* 0x000e00723c007988 */ /* 0x0041e80008000008 */
[----:B-----5:R0:W-:Y:S04]  /*29c0*/  STS.U8 [R60+UR8+0xf00], R120 ;  /* 0x000f00783c007988 */ /* 0x0201e80008000008 */
[----:B----4-:R0:W-:Y:S04]  /*29d0*/  STS.U8 [R60+UR8+0x800], R93 ;  /* 0x0008005d3c007988 */ /* 0x0101e80008000008 */
        /* <DEDUP_REMOVED lines=8> */
[----:B------:R1:W-:Y:S06]  /*2a60*/  MEMBAR.ALL.CTA ;  /* 0x0000000000007992 */ /* 0x0003ec0000008000 */
[----:B-1----:R-:W1:Y:S02]  /*2a70*/  FENCE.VIEW.ASYNC.S ;  /* 0x00000000000073c6 */ /* 0x002e640000000000 */
[----:B-1----:R-:W-:Y:S06]  /*2a80*/  BAR.SYNC.DEFER_BLOCKING 0x0 ;  /* 0x0000000000007b1d */ /* 0x002fec0000010000 */
[----:B------:R-:W-:-:S06]  /*2a90*/  WARPGROUP.ARRIVE ;  /* 0x00000000000079c5 */ /* 0x000fcc0000000000 */
[----:B------:R-:W-:Y:S01]  /*2aa0*/  QGMMA.64x64x32.F32.E5M2.E5M2 R24, gdesc[UR4], R24, gsb0 ;  /* 0x00e00000041879f3 */ /* 0x000fe20008003818 */
[----:B------:R-:W-:Y:S02]  /*2ab0*/  USHF.R.S32.HI UR5, URZ, 0x1f, UR12 ;  /* 0x0000001f3f057899 */ /* 0x000fe4000801140c */
[----:B------:R-:W-:Y:S01]  /*2ac0*/  IADD3 R81, P4, R81, UR12, RZ ;  /* 0x0000000c51517c10 */ /* 0x000fe2000ff9e0ff */
[----:B------:R-:W-:-:S03]  /*2ad0*/  VIADD R58, R58, 0xffffffff ;  /* 0xffffffff3a3a7836 */ /* 0x000fc60000000000 */
[----:B------:R-:W-:Y:S02]  /*2ae0*/  IADD3.X R107, R107, UR5, RZ, P4, !PT ;  /* 0x000000056b6b7c10 */ /* 0x000fe4000a7fe4ff */
[----:B------:R-:W-:Y:S02]  /*2af0*/  IADD3 R109, P4, R109, UR12, RZ ;  /* 0x0000000c6d6d7c10 */ /* 0x000fe4000ff9e0ff */
[----:B------:R-:W-:Y:S02]  /*2b00*/  IADD3 R5, P1, R5, UR12, RZ ;  /* 0x0000000c05057c10 */ /* 0x000fe4000ff3e0ff */
[----:B------:R-:W-:Y:S02]  /*2b10*/  IADD3 R77, P2, R77, UR12, RZ ;  /* 0x0000000c4d4d7c10 */ /* 0x000fe4000ff5e0ff */
[----:B------:R-:W-:Y:S02]  /*2b20*/  IADD3.X R71, R71, UR5, RZ, P4, !PT ;  /* 0x0000000547477c10 */ /* 0x000fe4000a7fe4ff */
[----:B------:R-:W-:-:S02]  /*2b30*/  ISETP.NE.U32.AND P4, PT, R58, RZ, PT ;  /* 0x000000ff3a00720c */ /* 0x000fc40003f85070 */
[----:B------:R-:W-:Y:S02]  /*2b40*/  IADD3 R79, P3, R79, UR12, RZ ;  /* 0x0000000c4f4f7c10 */ /* 0x000fe4000ff7e0ff */
[----:B------:R-:W-:Y:S02]  /*2b50*/  IADD3.X R95, R95, UR5, RZ, P1, !PT ;  /* 0x000000055f5f7c10 */ /* 0x000fe40008ffe4ff */
[----:B------:R-:W-:Y:S02]  /*2b60*/  IADD3.X R99, R99, UR5, RZ, P2, !PT ;  /* 0x0000000563637c10 */ /* 0x000fe400097fe4ff */
[----:B------:R-:W-:Y:S02]  /*2b70*/  IADD3 R83, P5, R83, UR12, RZ ;  /* 0x0000000c53537c10 */ /* 0x000fe4000ffbe0ff */
[----:B------:R-:W-:Y:S02]  /*2b80*/  IADD3 R85, P6, R85, UR12, RZ ;  /* 0x0000000c55557c10 */ /* 0x000fe4000ffde0ff */
[----:B------:R-:W-:-:S02]  /*2b90*/  IADD3 R87, P0, R87, UR12, RZ ;  /* 0x0000000c57577c10 */ /* 0x000fc4000ff1e0ff */
[----:B------:R-:W-:Y:S02]  /*2ba0*/  IADD3 R97, P1, R97, UR12, RZ ;  /* 0x0000000c61617c10 */ /* 0x000fe4000ff3e0ff */
[----:B------:R-:W-:Y:S02]  /*2bb0*/  IADD3 R101, P2, R101, UR12, RZ ;  /* 0x0000000c65657c10 */ /* 0x000fe4000ff5e0ff */
[----:B------:R-:W-:Y:S02]  /*2bc0*/  IADD3.X R103, R103, UR5, RZ, P3, !PT ;  /* 0x0000000567677c10 */ /* 0x000fe40009ffe4ff */
[----:B------:R-:W-:Y:S02]  /*2bd0*/  IADD3 R105, P3, R105, UR12, RZ ;  /* 0x0000000c69697c10 */ /* 0x000fe4000ff7e0ff */
[----:B------:R-:W-:Y:S02]  /*2be0*/  IADD3.X R111, R111, UR5, RZ, P5, !PT ;  /* 0x000000056f6f7c10 */ /* 0x000fe4000affe4ff */
[----:B------:R-:W-:-:S02]  /*2bf0*/  IADD3.X R115, R115, UR5, RZ, P6, !PT ;  /* 0x0000000573737c10 */ /* 0x000fc4000b7fe4ff */
[----:B------:R-:W-:Y:S02]  /*2c00*/  IADD3.X R119, R119, UR5, RZ, P0, !PT ;  /* 0x0000000577777c10 */ /* 0x000fe400087fe4ff */
[----:B------:R-:W-:Y:S02]  /*2c10*/  IADD3.X R123, R123, UR5, RZ, P1, !PT ;  /* 0x000000057b7b7c10 */ /* 0x000fe40008ffe4ff */
[----:B------:R-:W-:Y:S02]  /*2c20*/  IADD3.X R68, R68, UR5, RZ, P2, !PT ;  /* 0x0000000544447c10 */ /* 0x000fe400097fe4ff */
[----:B------:R-:W-:Y:S02]  /*2c30*/  IADD3 R113, P5, R113, UR12, RZ ;  /* 0x0000000c71717c10 */ /* 0x000fe4000ffbe0ff */
[----:B------:R-:W-:Y:S02]  /*2c40*/  IADD3 R117, P6, R117, UR12, RZ ;  /* 0x0000000c75757c10 */ /* 0x000fe4000ffde0ff */
[----:B------:R-:W-:-:S02]  /*2c50*/  IADD3 R121, P0, R121, UR12, RZ ;  /* 0x0000000c79797c10 */ /* 0x000fc4000ff1e0ff */
[----:B------:R-:W-:Y:S02]  /*2c60*/  IADD3 R125, P1, R125, UR12, RZ ;  /* 0x0000000c7d7d7c10 */ /* 0x000fe4000ff3e0ff */
[----:B------:R-:W-:Y:S02]  /*2c70*/  IADD3 R70, P2, R70, UR12, RZ ;  /* 0x0000000c46467c10 */ /* 0x000fe4000ff5e0ff */
[----:B------:R-:W-:Y:S01]  /*2c80*/  IADD3.X R72, R72, UR5, RZ, P3, !PT ;  /* 0x0000000548487c10 */ /* 0x000fe20009ffe4ff */
[----:B------:R-:W-:Y:S01]  /*2c90*/  UIADD3 UR9, UR9, -0x20, URZ ;  /* 0xffffffe009097890 */ /* 0x000fe2000fffe03f */
[----:B------:R-:W-:Y:S02]  /*2ca0*/  IADD3 R73, P3, R10, R73, RZ ;  /* 0x000000490a497210 */ /* 0x000fe40007f7e0ff */
[----:B------:R-:W-:Y:S02]  /*2cb0*/  IADD3.X R69, R69, UR5, RZ, P5, !PT ;  /* 0x0000000545457c10 */ /* 0x000fe4000affe4ff */
[----:B------:R-:W-:-:S02]  /*2cc0*/  IADD3.X R67, R67, UR5, RZ, P6, !PT ;  /* 0x0000000543437c10 */ /* 0x000fc4000b7fe4ff */
[----:B------:R-:W-:Y:S02]  /*2cd0*/  IADD3.X R65, R65, UR5, RZ, P0, !PT ;  /* 0x0000000541417c10 */ /* 0x000fe400087fe4ff */
[----:B------:R-:W-:Y:S02]  /*2ce0*/  IADD3.X R63, R63, UR5, RZ, P1, !PT ;  /* 0x000000053f3f7c10 */ /* 0x000fe40008ffe4ff */
[----:B------:R-:W-:Y:S02]  /*2cf0*/  IADD3.X R61, R61, UR5, RZ, P2, !PT ;  /* 0x000000053d3d7c10 */ /* 0x000fe400097fe4ff */
[----:B------:R-:W-:Y:S01]  /*2d00*/  LEA.HI.X.SX32 R59, R10, R59, 0x1, P3 ;  /* 0x0000003b0a3b7211 */ /* 0x000fe200018f0eff */
[----:B------:R-:W-:Y:S02]  /*2d10*/  WARPGROUP.DEPBAR.LE gsb0, 0x0 ;  /* 0x00008000000079c5 */ /* 0x000fe40000010000 */
[----:B0-----:R-:W-:Y:S05]  /*2d20*/  @P4 BRA `(.L_x_1) ;  /* 0xfffffff0000c4947 */ /* 0x001fea000383ffff */
.L_x_0:
[----:B------:R-:W-:Y:S01]  /*2d30*/  F2FP.SATFINITE.E5M2.F32.PACK_AB_MERGE_C R25, R25, R24, RZ ;  /* 0x000000181919723e */ /* 0x000fe200048060ff */
[C---:B------:R-:W-:Y:S01]  /*2d40*/  IMAD.SHL.U32 R4, R0.reuse, 0x10, RZ ;  /* 0x0000001000047824 */ /* 0x040fe200078e00ff */
[----:B------:R-:W-:Y:S01]  /*2d50*/  F2FP.SATFINITE.E5M2.F32.PACK_AB_MERGE_C R27, R27, R26, RZ ;  /* 0x0000001a1b1b723e */ /* 0x000fe200048060ff */
[----:B------:R-:W-:Y:S01]  /*2d60*/  IMAD.SHL.U32 R5, R0, 0x80, RZ ;  /* 0x0000008000057824 */ /* 0x000fe200078e00ff */
[----:B------:R-:W-:Y:S01]  /*2d70*/  F2FP.SATFINITE.E5M2.F32.PACK_AB_MERGE_C R29, R29, R28, RZ ;  /* 0x0000001c1d1d723e */ /* 0x000fe200048060ff */
[--C-:B------:R-:W-:Y:S01]  /*2d80*/  IMAD.IADD R64, R64, 0x1, R75.reuse ;  /* 0x0000000140407824 */ /* 0x100fe200078e024b */
[----:B------:R-:W-:Y:S01]  /*2d90*/  F2FP.SATFINITE.E5M2.F32.PACK_AB_MERGE_C R31, R31, R30, RZ ;  /* 0x0000001e1f1f723e */ /* 0x000fe200048060ff */
[----:B------:R-:W-:Y:S01]  /*2da0*/  IMAD.IADD R62, R62, 0x1, R75 ;  /* 0x000000013e3e7824 */ /* 0x000fe200078e024b */
[----:B------:R-:W-:Y:S01]  /*2db0*/  F2FP.SATFINITE.E5M2.F32.PACK_AB_MERGE_C R3, R33, R32, RZ ;  /* 0x000000202103723e */ /* 0x000fe200048060ff */
[----:B------:R-:W-:Y:S01]  /*2dc0*/  BAR.SYNC.DEFER_BLOCKING 0x0 ;  /* 0x0000000000007b1d */ /* 0x000fe20000010000 */
[----:B------:R-:W-:-:S02]  /*2dd0*/  F2FP.SATFINITE.E5M2.F32.PACK_AB_MERGE_C R35, R35, R34, RZ ;  /* 0x000000222323723e */ /* 0x000fc400048060ff */
[----:B------:R-:W-:Y:S02]  /*2de0*/  F2FP.SATFINITE.E5M2.F32.PACK_AB_MERGE_C R41, R41, R40, RZ ;  /* 0x000000282929723e */ /* 0x000fe400048060ff */
[----:B------:R-:W-:Y:S01]  /*2df0*/  F2FP.SATFINITE.E5M2.F32.PACK_AB_MERGE_C R42, R43, R42, RZ ;  /* 0x0000002a2b2a723e */ /* 0x000fe200048060ff */
[----:B------:R-:W-:Y:S01]  /*2e00*/  ULDC.64 UR6, c[0x0][0x228] ;  /* 0x00008a0000067ab9 */ /* 0x000fe20000000a00 */
[----:B------:R-:W-:Y:S01]  /*2e10*/  F2FP.SATFINITE.E5M2.F32.PACK_AB_MERGE_C R44, R45, R44, RZ ;  /* 0x0000002c2d2c723e */ /* 0x000fe200048060ff */
[----:B------:R-:W-:Y:S01]  /*2e20*/  ULDC UR4, c[0x0][0x244] ;  /* 0x0000910000047ab9 */ /* 0x000fe20000000800 */
[----:B------:R-:W-:Y:S02]  /*2e30*/  F2FP.SATFINITE.E5M2.F32.PACK_AB_MERGE_C R47, R47, R46, RZ ;  /* 0x0000002e2f2f723e */ /* 0x000fe400048060ff */
[----:B------:R-:W-:Y:S02]  /*2e40*/  F2FP.SATFINITE.E5M2.F32.PACK_AB_MERGE_C R48, R49, R48, RZ ;  /* 0x000000303130723e */ /* 0x000fe400048060ff */
[----:B------:R-:W-:-:S02]  /*2e50*/  F2FP.SATFINITE.E5M2.F32.PACK_AB_MERGE_C R50, R51, R50, RZ ;  /* 0x000000323332723e */ /* 0x000fc400048060ff */
[C---:B------:R-:W-:Y:S02]  /*2e60*/  LOP3.LUT R10, R75.reuse, R66, RZ, 0xfc, !PT ;  /* 0x000000424b0a7212 */ /* 0x040fe400078efcff */
[C-C-:B------:R-:W-:Y:S02]  /*2e70*/  LOP3.LUT R17, R75.reuse, 0x3c, R66.reuse, 0xfe, !PT ;  /* 0x0000003c4b117812 */ /* 0x140fe400078efe42 */
[C-C-:B------:R-:W-:Y:S02]  /*2e80*/  LOP3.LUT R19, R75.reuse, 0x3a, R66.reuse, 0xfe, !PT ;  /* 0x0000003a4b137812 */ /* 0x140fe400078efe42 */
[C-C-:B------:R-:W-:Y:S02]  /*2e90*/  LOP3.LUT R33, R75.reuse, 0x38, R66.reuse, 0xfe, !PT ;  /* 0x000000384b217812 */ /* 0x140fe400078efe42 */
[C-C-:B------:R-:W-:Y:S02]  /*2ea0*/  LOP3.LUT R43, R75.reuse, 0x36, R66.reuse, 0xfe, !PT ;  /* 0x000000364b2b7812 */ /* 0x140fe400078efe42 */
[----:B------:R-:W-:-:S02]  /*2eb0*/  LOP3.LUT R40, R75, 0x34, R66, 0xfe, !PT ;  /* 0x000000344b287812 */ /* 0x000fc400078efe42 */
[C-C-:B------:R-:W-:Y:S02]  /*2ec0*/  LOP3.LUT R45, R75.reuse, 0x32, R66.reuse, 0xfe, !PT ;  /* 0x000000324b2d7812 */ /* 0x140fe400078efe42 */
        /* <DEDUP_REMOVED lines=20> */
[----:B------:R-:W-:Y:S02]  /*3010*/  LOP3.LUT R66, R75, 0x2, R66, 0xfe, !PT ;  /* 0x000000024b427812 */ /* 0x000fe400078efe42 */
[C---:B------:R-:W-:Y:S01]  /*3020*/  LEA.HI R75, R0.reuse, R75, RZ, 0x1a ;  /* 0x0000004b004b7211 */ /* 0x040fe200078fd0ff */
[----:B------:R-:W-:Y:S01]  /*3030*/  IMAD.SHL.U32 R0, R0, 0x8, RZ ;  /* 0x0000000800007824 */ /* 0x000fe200078e00ff */
[----:B------:R-:W-:-:S02]  /*3040*/  LOP3.LUT R4, R4, 0x70, RZ, 0xc0, !PT ;  /* 0x0000007004047812 */ /* 0x000fc400078ec0ff */
[----:B------:R-:W-:Y:S02]  /*3050*/  LOP3.LUT R5, R5, 0x400, RZ, 0xc0, !PT ;  /* 0x0000040005057812 */ /* 0x000fe400078ec0ff */
[----:B------:R-:W-:Y:S02]  /*3060*/  LOP3.LUT R25, R25, 0xffff, RZ, 0xc0, !PT ;  /* 0x0000ffff19197812 */ /* 0x000fe400078ec0ff */
[----:B------:R-:W-:Y:S02]  /*3070*/  LOP3.LUT R8, R3, 0xffff, RZ, 0xc0, !PT ;  /* 0x0000ffff03087812 */ /* 0x000fe400078ec0ff */
[----:B------:R-:W-:Y:S02]  /*3080*/  LOP3.LUT R6, R29, 0xffff, RZ, 0xc0, !PT ;  /* 0x0000ffff1d067812 */ /* 0x000fe400078ec0ff */
[----:B------:R-:W-:Y:S02]  /*3090*/  IADD3 R5, R5, UR8, R4 ;  /* 0x0000000805057c10 */ /* 0x000fe4000fffe004 */
[----:B------:R-:W-:-:S02]  /*30a0*/  LOP3.LUT R0, R0, 0x380, RZ, 0xc0, !PT ;  /* 0x0000038000007812 */ /* 0x000fc400078ec0ff */
[----:B------:R-:W-:Y:S02]  /*30b0*/  PRMT R4, R8, 0x3340, R1 ;  /* 0x0000334008047816 */ /* 0x000fe40000000001 */
[----:B------:R-:W-:Y:S01]  /*30c0*/  PRMT R3, R25, 0x3340, R6 ;  /* 0x0000334019037816 */ /* 0x000fe20000000006 */
[----:B------:R-:W-:Y:S01]  /*30d0*/  IMAD.IADD R13, R0, 0x1, R5 ;  /* 0x00000001000d7824 */ /* 0x000fe200078e0205 */
[----:B------:R-:W-:Y:S02]  /*30e0*/  LOP3.LUT R27, R27, 0xffff, RZ, 0xc0, !PT ;  /* 0x0000ffff1b1b7812 */ /* 0x000fe400078ec0ff */
[----:B------:R-:W-:Y:S02]  /*30f0*/  LOP3.LUT R68, R31, 0xffff, RZ, 0xc0, !PT ;  /* 0x0000ffff1f447812 */ /* 0x000fe400078ec0ff */
[----:B------:R-:W-:Y:S02]  /*3100*/  LOP3.LUT R70, R35, 0xffff, RZ, 0xc0, !PT ;  /* 0x0000ffff23467812 */ /* 0x000fe400078ec0ff */
[----:B------:R-:W-:-:S02]  /*3110*/  PRMT R9, R3, 0x5410, R4 ;  /* 0x0000541003097816 */ /* 0x000fc40000000004 */
[----:B------:R-:W-:Y:S02]  /*3120*/  SHF.R.U32.HI R0, RZ, 0x8, R25 ;  /* 0x00000008ff007819 */ /* 0x000fe40000011619 */
[----:B------:R-:W-:Y:S02]  /*3130*/  SHF.R.U32.HI R4, RZ, 0x8, R6 ;  /* 0x00000008ff047819 */ /* 0x000fe40000011606 */
[----:B------:R-:W-:Y:S02]  /*3140*/  SHF.R.U32.HI R6, RZ, 0x8, R8 ;  /* 0x00000008ff067819 */ /* 0x000fe40000011608 */
[----:B------:R-:W-:Y:S02]  /*3150*/  SHF.R.U32.HI R3, RZ, 0x8, R27 ;  /* 0x00000008ff037819 */ /* 0x000fe4000001161b */
[----:B------:R-:W-:Y:S02]  /*3160*/  SHF.R.U32.HI R5, RZ, 0x8, R68 ;  /* 0x00000008ff057819 */ /* 0x000fe40000011644 */
[----:B------:R-:W-:-:S02]  /*3170*/  SHF.R.U32.HI R7, RZ, 0x8, R70 ;  /* 0x00000008ff077819 */ /* 0x000fc40000011646 */
[----:B------:R-:W-:Y:S02]  /*3180*/  LOP3.LUT R11, R0, 0xffff, RZ, 0xc0, !PT ;  /* 0x0000ffff000b7812 */ /* 0x000fe400078ec0ff */
[----:B------:R-:W-:Y:S02]  /*3190*/  LOP3.LUT R4, R4, 0xffff, RZ, 0xc0, !PT ;  /* 0x0000ffff04047812 */ /* 0x000fe400078ec0ff */
[----:B------:R-:W-:Y:S02]  /*31a0*/  LOP3.LUT R6, R6, 0xffff, RZ, 0xc0, !PT ;  /* 0x0000ffff06067812 */ /* 0x000fe400078ec0ff */
[----:B------:R-:W-:Y:S02]  /*31b0*/  LOP3.LUT R5, R5, 0xffff, RZ, 0xc0, !PT ;  /* 0x0000ffff05057812 */ /* 0x000fe400078ec0ff */
[----:B------:R-:W-:Y:S02]  /*31c0*/  LOP3.LUT R0, R3, 0xffff, RZ, 0xc0, !PT ;  /* 0x0000ffff03007812 */ /* 0x000fe400078ec0ff */
[----:B------:R-:W-:-:S02]  /*31d0*/  LOP3.LUT R7, R7, 0xffff, RZ, 0xc0, !PT ;  /* 0x0000ffff07077812 */ /* 0x000fc400078ec0ff */
[----:B------:R-:W-:Y:S02]  /*31e0*/  F2FP.SATFINITE.E5M2.F32.PACK_AB_MERGE_C R36, R37, R36, RZ ;  /* 0x000000242524723e */ /* 0x000fe400048060ff */
[----:B------:R-:W-:Y:S02]  /*31f0*/  F2FP.SATFINITE.E5M2.F32.PACK_AB_MERGE_C R38, R39, R38, RZ ;  /* 0x000000262726723e */ /* 0x000fe400048060ff */
[----:B------:R-:W-:Y:S02]  /*3200*/  PRMT R8, R27, 0x3340, R68 ;  /* 0x000033401b087816 */ /* 0x000fe40000000044 */
[--C-:B------:R-:W-:Y:S02]  /*3210*/  PRMT R15, R70, 0x3340, R1.reuse ;  /* 0x00003340460f7816 */ /* 0x100fe40000000001 */
[----:B------:R-:W-:Y:S02]  /*3220*/  PRMT R4, R11, 0x3340, R4 ;  /* 0x000033400b047816 */ /* 0x000fe40000000004 */
[----:B------:R-:W-:-:S02]  /*3230*/  PRMT R3, R6, 0x3340, R1 ;  /* 0x0000334006037816 */ /* 0x000fc40000000001 */
[----:B------:R-:W-:Y:S02]  /*3240*/  PRMT R0, R0, 0x3340, R5 ;  /* 0x0000334000007816 */ /* 0x000fe40000000005 */
[----:B------:R-:W-:Y:S02]  /*3250*/  PRMT R7, R7, 0x3340, R2 ;  /* 0x0000334007077816 */ /* 0x000fe40000000002 */
[----:B------:R-:W-:Y:S02]  /*3260*/  LOP3.LUT R36, R36, 0xffff, RZ, 0xc0, !PT ;  /* 0x0000ffff24247812 */ /* 0x000fe400078ec0ff */
[----:B------:R-:W-:Y:S02]  /*3270*/  PRMT R3, R4, 0x5410, R3 ;  /* 0x0000541004037816 */ /* 0x000fe40000000003 */
[----:B------:R-:W-:Y:S02]  /*3280*/  PRMT R15, R8, 0x5410, R15 ;  /* 0x00005410080f7816 */ /* 0x000fe4000000000f */
[----:B------:R-:W-:-:S02]  /*3290*/  PRMT R7, R0, 0x5410, R7 ;  /* 0x0000541000077816 */ /* 0x000fc40000000007 */
[----:B------:R-:W-:Y:S02]  /*32a0*/  LOP3.LUT R38, R38, 0xffff, RZ, 0xc0, !PT ;  /* 0x0000ffff26267812 */ /* 0x000fe400078ec0ff */
[--C-:B------:R-:W-:Y:S02]  /*32b0*/  PRMT R4, R9, 0x4210, R36.reuse ;  /* 0x0000421009047816 */ /* 0x100fe40000000024 */
[----:B------:R-:W-:Y:S02]  /*32c0*/  PRMT R5, R3, 0x5210, R36 ;  /* 0x0000521003057816 */ /* 0x000fe40000000024 */
[--C-:B------:R-:W-:Y:S02]  /*32d0*/  PRMT R6, R15, 0x4210, R38.reuse ;  /* 0x000042100f067816 */ /* 0x100fe40000000026 */
[----:B------:R-:W-:Y:S02]  /*32e0*/  PRMT R7, R7, 0x5210, R38 ;  /* 0x0000521007077816 */ /* 0x000fe40000000026 */
[----:B------:R-:W-:-:S02]  /*32f0*/  LOP3.LUT R48, R48, 0xffff, RZ, 0xc0, !PT ;  /* 0x0000ffff30307812 */ /* 0x000fc400078ec0ff */
[----:B------:R-:W-:Y:S01]  /*3300*/  LOP3.LUT R41, R41, 0xffff, RZ, 0xc0, !PT ;  /* 0x0000ffff29297812 */ /* 0x000fe200078ec0ff */
[----:B------:R-:W-:Y:S01]  /*3310*/  STSM.16.M88.4 [R13], R4 ;  /* 0x000000040d007844 */ /* 0x000fe20000000200 */
[----:B------:R-:W-:Y:S02]  /*3320*/  LOP3.LUT R44, R44, 0xffff, RZ, 0xc0, !PT ;  /* 0x0000ffff2c2c7812 */ /* 0x000fe400078ec0ff */
[----:B------:R-:W-:Y:S02]  /*3330*/  ISETP.GE.AND P0, PT, R2, UR6, PT ;  /* 0x0000000602007c0c */ /* 0x000fe4000bf06270 */
[----:B------:R-:W-:Y:S02]  /*3340*/  PRMT R3, R48, 0x3340, R1 ;  /* 0x0000334030037816 */ /* 0x000fe40000000001 */
[----:B------:R-:W-:Y:S02]  /*3350*/  PRMT R0, R41, 0x3340, R44 ;  /* 0x0000334029007816 */ /* 0x000fe4000000002c */
[----:B------:R-:W-:-:S02]  /*3360*/  ISETP.LT.AND P2, PT, R19, UR7, !P0 ;  /* 0x0000000713007c0c */ /* 0x000fc4000c741270 */
[----:B------:R-:W-:Y:S02]  /*3370*/  PRMT R19, R0, 0x5410, R3 ;  /* 0x0000541000137816 */ /* 0x000fe40000000003 */
[----:B------:R-:W0:Y:S01]  /*3380*/  LDC R3, c[0x0][0x248] ;  /* 0x00009200ff037b82 */ /* 0x000e220000000800 */
[----:B------:R-:W-:-:S07]  /*3390*/  LEA R60, R60, UR8, 0x4 ;  /* 0x000000083c3c7c11 */ /* 0x000fce000f8e20ff */
[----:B------:R-:W-:Y:S01]  /*33a0*/  BAR.SYNC.DEFER_BLOCKING 0x0 ;  /* 0x0000000000007b1d */ /* 0x000fe20000010000 */
[----:B------:R-:W-:Y:S02]  /*33b0*/  LOP3.LUT R42, R42, 0xffff, RZ, 0xc0, !PT ;  /* 0x0000ffff2a2a7812 */ /* 0x000fe400078ec0ff */
[----:B------:R-:W-:Y:S02]  /*33c0*/  LOP3.LUT R47, R47, 0xffff, RZ, 0xc0, !PT ;  /* 0x0000ffff2f2f7812 */ /* 0x000fe400078ec0ff */
[----:B------:R-:W-:Y:S02]  /*33d0*/  LOP3.LUT R50, R50, 0xffff, RZ, 0xc0, !PT ;  /* 0x0000ffff32327812 */ /* 0x000fe400078ec0ff */
[----:B------:R-:W-:Y:S02]  /*33e0*/  ISETP.LT.AND P1, PT, R17, UR7, !P0 ;  /* 0x0000000711007c0c */ /* 0x000fe4000c721270 */
[----:B------:R-:W-:Y:S02]  /*33f0*/  SHF.R.U32.HI R0, RZ, 0x8, R41 ;  /* 0x00000008ff007819 */ /* 0x000fe40000011629 */
[----:B------:R-:W-:-:S02]  /*3400*/  SHF.R.U32.HI R9, RZ, 0x8, R44 ;  /* 0x00000008ff097819 */ /* 0x000fc4000001162c */
[----:B------:R-:W-:Y:S02]  /*3410*/  SHF.R.U32.HI R15, RZ, 0x8, R48 ;  /* 0x00000008ff0f7819 */ /* 0x000fe40000011630 */
[----:B------:R-:W-:Y:S02]  /*3420*/  SHF.R.U32.HI R8, RZ, 0x8, R42 ;  /* 0x00000008ff087819 */ /* 0x000fe4000001162a */
[----:B------:R-:W-:Y:S02]  /*3430*/  SHF.R.U32.HI R11, RZ, 0x8, R47 ;  /* 0x00000008ff0b7819 */ /* 0x000fe4000001162f */
[----:B------:R-:W-:Y:S02]  /*3440*/  SHF.R.U32.HI R17, RZ, 0x8, R50 ;  /* 0x00000008ff117819 */ /* 0x000fe40000011632 */
[----:B------:R-:W-:Y:S01]  /*3450*/  LOP3.LUT R9, R9, 0xffff, RZ, 0xc0, !PT ;  /* 0x0000ffff09097812 */ /* 0x000fe200078ec0ff */
[----:B0-----:R-:W-:Y:S01]  /*3460*/  IMAD R31, R10, R3, RZ ;  /* 0x000000030a1f7224 */ /* 0x001fe200078e02ff */
[----:B------:R-:W-:Y:S01]  /*3470*/  LOP3.LUT R0, R0, 0xffff, RZ, 0xc0, !PT ;  /* 0x0000ffff00007812 */ /* 0x000fe200078ec0ff */
[----:B------:R-:W0:Y:S01]  /*3480*/  LDS.128 R4, [R60] ;  /* 0x000000003c047984 */ /* 0x000e220000000c00 */
[----:B------:R-:W-:-:S02]  /*3490*/  LOP3.LUT R15, R15, 0xffff, RZ, 0xc0, !PT ;  /* 0x0000ffff0f0f7812 */ /* 0x000fc400078ec0ff */
[----:B------:R-:W-:Y:S02]  /*34a0*/  LOP3.LUT R11, R11, 0xffff, RZ, 0xc0, !PT ;  /* 0x0000ffff0b0b7812 */ /* 0x000fe400078ec0ff */
[----:B------:R-:W-:Y:S02]  /*34b0*/  LOP3.LUT R8, R8, 0xffff, RZ, 0xc0, !PT ;  /* 0x0000ffff08087812 */ /* 0x000fe400078ec0ff */
[----:B------:R-:W-:Y:S02]  /*34c0*/  LOP3.LUT R17, R17, 0xffff, RZ, 0xc0, !PT ;  /* 0x0000ffff11117812 */ /* 0x000fe400078ec0ff */
[----:B------:R-:W-:Y:S02]  /*34d0*/  F2FP.SATFINITE.E5M2.F32.PACK_AB_MERGE_C R52, R53, R52, RZ ;  /* 0x000000343534723e */ /* 0x000fe400048060ff */
[----:B------:R-:W-:Y:S02]  /*34e0*/  F2FP.SATFINITE.E5M2.F32.PACK_AB_MERGE_C R54, R55, R54, RZ ;  /* 0x000000363736723e */ /* 0x000fe400048060ff */
[----:B------:R-:W-:-:S02]  /*34f0*/  PRMT R21, R42, 0x3340, R47 ;  /* 0x000033402a157816 */ /* 0x000fc4000000002f */
[----:B------:R-:W-:Y:S02]  /*3500*/  PRMT R36, R50, 0x3340, R1 ;  /* 0x0000334032247816 */ /* 0x000fe40000000001 */
[----:B------:R-:W-:Y:S02]  /*3510*/  PRMT R0, R0, 0x3340, R9 ;  /* 0x0000334000007816 */ /* 0x000fe40000000009 */
[--C-:B------:R-:W-:Y:S02]  /*3520*/  PRMT R15, R15, 0x3340, R2.reuse ;  /* 0x000033400f0f7816 */ /* 0x100fe40000000002 */
[----:B------:R-:W-:Y:S02]  /*3530*/  PRMT R8, R8, 0x3340, R11 ;  /* 0x0000334008087816 */ /* 0x000fe4000000000b */
[----:B------:R-:W-:Y:S01]  /*3540*/  PRMT R17, R17, 0x3340, R2 ;  /* 0x0000334011117816 */ /* 0x000fe20000000002 */
[----:B------:R-:W-:Y:S01]  /*3550*/  IMAD R2, R2, UR4, RZ ;  /* 0x0000000402027c24 */ /* 0x000fe2000f8e02ff */
[----:B------:R-:W-:Y:S01]  /*3560*/  PRMT R21, R21, 0x5410, R36 ;  /* 0x0000541015157816 */ /* 0x000fe20000000024 */
[----:B------:R-:W-:Y:S01]  /*3570*/  ULDC.64 UR4, c[0x0][0x220] ;  /* 0x0000880000047ab9 */ /* 0x000fe20000000a00 */
[----:B------:R-:W-:-:S02]  /*3580*/  LOP3.LUT R52, R52, 0xffff, RZ, 0xc0, !PT ;  /* 0x0000ffff34347812 */ /* 0x000fc400078ec0ff */
[----:B------:R-:W-:Y:S01]  /*3590*/  PRMT R9, R0, 0x5410, R15 ;  /* 0x0000541000097816 */ /* 0x000fe2000000000f */
[-C--:B------:R-:W-:Y:S01]  /*35a0*/  IMAD R15, R66, R3.reuse, RZ ;  /* 0x00000003420f7224 */ /* 0x080fe200078e02ff */
[----:B------:R-:W-:Y:S01]  /*35b0*/  PRMT R11, R8, 0x5410, R17 ;  /* 0x00005410080b7816 */ /* 0x000fe20000000011 */
[----:B------:R-:W-:Y:S01]  /*35c0*/  IMAD R17, R34, R3, RZ ;  /* 0x0000000322117224 */ /* 0x000fe200078e02ff */
[----:B------:R-:W-:Y:S01]  /*35d0*/  LOP3.LUT R54, R54, 0xffff, RZ, 0xc0, !PT ;  /* 0x0000ffff36367812 */ /* 0x000fe200078ec0ff */
[----:B------:R-:W-:Y:S01]  /*35e0*/  BAR.SYNC.DEFER_BLOCKING 0x0 ;  /* 0x0000000000007b1d */ /* 0x000fe20000010000 */
[----:B------:R-:W-:Y:S02]  /*35f0*/  ISETP.LT.AND P3, PT, R10, UR7, !P0 ;  /* 0x000000070a007c0c */ /* 0x000fe4000c761270 */
[--C-:B------:R-:W-:Y:S02]  /*3600*/  PRMT R8, R19, 0x4210, R52.reuse ;  /* 0x0000421013087816 */ /* 0x100fe40000000034 */
[----:B------:R-:W-:-:S02]  /*3610*/  PRMT R9, R9, 0x5210, R52 ;  /* 0x0000521009097816 */ /* 0x000fc40000000034 */
[--C-:B------:R-:W-:Y:S02]  /*3620*/  PRMT R10, R21, 0x4210, R54.reuse ;  /* 0x00004210150a7816 */ /* 0x100fe40000000036 */
[----:B------:R-:W-:Y:S02]  /*3630*/  PRMT R11, R11, 0x5210, R54 ;  /* 0x000052100b0b7816 */ /* 0x000fe40000000036 */
[----:B------:R-:W-:Y:S02]  /*3640*/  IADD3 R0, P5, R2, UR4, RZ ;  /* 0x0000000402007c10 */ /* 0x000fe4000ffbe0ff */
[----:B------:R-:W-:Y:S02]  /*3650*/  ISETP.LT.AND P4, PT, R66, UR7, !P0 ;  /* 0x0000000742007c0c */ /* 0x000fe4000c781270 */
[----:B------:R-:W-:Y:S02]  /*3660*/  LEA.HI.X.SX32 R2, R2, UR5, 0x1, P5 ;  /* 0x0000000502027c11 */ /* 0x000fe4000a8f0eff */
[----:B------:R-:W-:-:S02]  /*3670*/  IADD3 R36, P5, R31, R0, RZ ;  /* 0x000000001f247210 */ /* 0x000fc40007fbe0ff */
[----:B0-----:R-:W-:Y:S02]  /*3680*/  PRMT R21, R4, 0x7770, RZ ;  /* 0x0000777004157816 */ /* 0x001fe400000000ff */
[----:B------:R-:W-:Y:S01]  /*3690*/  LEA.HI.X.SX32 R37, R31, R2, 0x1, P5 ;  /* 0x000000021f257211 */ /* 0x000fe200028f0eff */
[----:B------:R-:W-:Y:S01]  /*36a0*/  IMAD R31, R3, 0x20, R31 ;  /* 0x00000020031f7824 */ /* 0x000fe200078e021f */
[C---:B------:R-:W-:Y:S01]  /*36b0*/  IADD3 R38, P6, R15.reuse, R0, RZ ;  /* 0x000000000f267210 */ /* 0x040fe20007fde0ff */
[----:B------:R0:W-:Y:S01]  /*36c0*/  STSM.16.M88.4 [R13], R8 ;  /* 0x000000080d007844 */ /* 0x0001e20000000200 */
[----:B------:R-:W-:Y:S01]  /*36d0*/  BAR.SYNC.DEFER_BLOCKING 0x0 ;  /* 0x0000000000007b1d */ /* 0x000fe20000010000 */
[----:B------:R-:W-:Y:S02]  /*36e0*/  ISETP.LT.AND P5, PT, R34, UR7, !P0 ;  /* 0x0000000722007c0c */ /* 0x000fe4000c7a1270 */
[----:B------:R-:W-:Y:S02]  /*36f0*/  LEA.HI.X.SX32 R39, R15, R2, 0x1, P6 ;  /* 0x000000020f277211 */ /* 0x000fe400030f0eff */
[----:B------:R-:W-:-:S02]  /*3700*/  PRMT R19, R5, 0x7770, RZ ;  /* 0x0000777005137816 */ /* 0x000fc400000000ff */
[----:B------:R-:W-:Y:S01]  /*3710*/  PRMT R15, R6, 0x7770, RZ ;  /* 0x00007770060f7816 */ /* 0x000fe200000000ff */
[-C--:B0-----:R-:W-:Y:S02]  /*3720*/  IMAD R9, R32, R3.reuse, RZ ;  /* 0x0000000320097224 */ /* 0x081fe400078e02ff */
[-C--:B------:R-:W-:Y:S02]  /*3730*/  IMAD R11, R30, R3.reuse, RZ ;  /* 0x000000031e0b7224 */ /* 0x080fe400078e02ff */
[----:B------:R-:W-:Y:S01]  /*3740*/  IMAD R13, R28, R3, RZ ;  /* 0x000000031c0d7224 */ /* 0x000fe200078e02ff */
[----:B------:R-:W-:-:S04]  /*3750*/  IADD3 R8, P6, R9, R0, RZ ;  /* 0x0000000009087210 */ /* 0x000fc80007fde0ff */
[----:B------:R-:W-:Y:S02]  /*3760*/  LEA.HI.X.SX32 R9, R9, R2, 0x1, P6 ;  /* 0x0000000209097211 */ /* 0x000fe400030f0eff */
[----:B------:R-:W-:Y:S01]  /*3770*/  ISETP.LT.AND P6, PT, R28, UR7, !P0 ;  /* 0x000000071c007c0c */ /* 0x000fe2000c7c1270 */
[----:B------:R-:W-:Y:S01]  /*3780*/  @P3 STG.E.U8 desc[UR10][R36.64], R21 ;  /* 0x0000001524003986 */ /* 0x000fe2000c10110a */
[----:B------:R-:W-:-:S03]  /*3790*/  IADD3 R34, P3, R17, R0, RZ ;  /* 0x0000000011227210 */ /* 0x000fc60007f7e0ff */
[----:B------:R0:W-:Y:S01]  /*37a0*/  @P4 STG.E.U8 desc[UR10][R38.64], R19 ;  /* 0x0000001326004986 */ /* 0x0001e2000c10110a */
[----:B------:R-:W-:Y:S02]  /*37b0*/  LEA.HI.X.SX32 R35, R17, R2, 0x1, P3 ;  /* 0x0000000211237211 */ /* 0x000fe400018f0eff */
[----:B------:R-:W-:Y:S02]  /*37c0*/  ISETP.LT.AND P4, PT, R32, UR7, !P0 ;  /* 0x0000000720007c0c */ /* 0x000fe4000c781270 */
[----:B------:R-:W-:Y:S01]  /*37d0*/  ISETP.LT.AND P3, PT, R30, UR7, !P0 ;  /* 0x000000071e007c0c */ /* 0x000fe2000c761270 */
[----:B------:R1:W-:Y:S01]  /*37e0*/  @P5 STG.E.U8 desc[UR10][R34.64], R15 ;  /* 0x0000000f22005986 */ /* 0x0003e2000c10110a */
[C---:B------:R-:W-:Y:S02]  /*37f0*/  IADD3 R10, P5, R11.reuse, R0, RZ ;  /* 0x000000000b0a7210 */ /* 0x040fe40007fbe0ff */
[----:B------:R-:W-:Y:S02]  /*3800*/  PRMT R17, R4, 0x7771, RZ ;  /* 0x0000777104117816 */ /* 0x000fe400000000ff */
[----:B------:R-:W-:-:S02]  /*3810*/  LEA.HI.X.SX32 R11, R11, R2, 0x1, P5 ;  /* 0x000000020b0b7211 */ /* 0x000fc400028f0eff */
[----:B0-----:R-:W-:Y:S02]  /*3820*/  PRMT R19, R7, 0x7770, RZ ;  /* 0x0000777007137816 */ /* 0x001fe400000000ff */
[----:B------:R-:W-:Y:S02]  /*3830*/  IADD3 R28, P5, R13, R0, RZ ;  /* 0x000000000d1c7210 */ /* 0x000fe40007fbe0ff */
[----:B------:R-:W-:Y:S01]  /*3840*/  PRMT R21, R5, 0x7771, RZ ;  /* 0x0000777105157816 */ /* 0x000fe200000000ff */
[-C--:B-1----:R-:W-:Y:S01]  /*3850*/  IMAD R15, R26, R3.reuse, RZ ;  /* 0x000000031a0f7224 */ /* 0x082fe200078e02ff */
[----:B------:R0:W-:Y:S01]  /*3860*/  @P4 STG.E.U8 desc[UR10][R8.64], R19 ;  /* 0x0000001308004986 */ /* 0x0001e2000c10110a */
[----:B------:R-:W-:Y:S01]  /*3870*/  LEA.HI.X.SX32 R29, R13, R2, 0x1, P5 ;  /* 0x000000020d1d7211 */ /* 0x000fe200028f0eff */
[----:B------:R-:W-:Y:S01]  /*3880*/  IMAD R13, R62, R3, RZ ;  /* 0x000000033e0d7224 */ /* 0x000fe200078e02ff */
[----:B------:R-:W-:Y:S01]  /*3890*/  ISETP.LT.AND P4, PT, R26, UR7, !P0 ;  /* 0x000000071a007c0c */ /* 0x000fe2000c781270 */
[----:B------:R1:W-:Y:S01]  /*38a0*/  @P3 STG.E.U8 desc[UR10][R10.64], R17 ;  /* 0x000000110a003986 */ /* 0x0003e2000c10110a */
[----:B------:R-:W-:-:S02]  /*38b0*/  IADD3 R26, P5, R15, R0, RZ ;  /* 0x000000000f1a7210 */ /* 0x000fc40007fbe0ff */
[----:B------:R-:W-:Y:S01]  /*38c0*/  ISETP.LT.AND P3, PT, R62, UR7, !P0 ;  /* 0x000000073e007c0c */ /* 0x000fe2000c761270 */
[----:B------:R2:W-:Y:S01]  /*38d0*/  @P6 STG.E.U8 desc[UR10][R28.64], R21 ;  /* 0x000000151c006986 */ /* 0x0005e2000c10110a */
[----:B------:R-:W-:Y:S02]  /*38e0*/  LEA.HI.X.SX32 R27, R15, R2, 0x1, P5 ;  /* 0x000000020f1b7211 */ /* 0x000fe400028f0eff */
[----:B------:R-:W-:Y:S02]  /*38f0*/  ISETP.LT.AND P5, PT, R24, UR7, !P0 ;  /* 0x0000000718007c0c */ /* 0x000fe4000c7a1270 */
[C---:B0-----:R-:W-:Y:S02]  /*3900*/  IADD3 R8, P6, R13.reuse, R0, RZ ;  /* 0x000000000d087210 */ /* 0x041fe40007fde0ff */
[----:B------:R-:W-:Y:S01]  /*3910*/  PRMT R19, R6, 0x7771, RZ ;  /* 0x0000777106137816 */ /* 0x000fe200000000ff */
[-C--:B-1----:R-:W-:Y:S01]  /*3920*/  IMAD R11, R24, R3.reuse, RZ ;  /* 0x00000003180b7224 */ /* 0x082fe200078e02ff */
[----:B------:R-:W-:Y:S01]  /*3930*/  LEA.HI.X.SX32 R9, R13, R2, 0x1, P6 ;  /* 0x000000020d097211 */ /* 0x000fe200030f0eff */
[----:B------:R-:W-:Y:S01]  /*3940*/  IMAD R13, R22, R3, RZ ;  /* 0x00000003160d7224 */ /* 0x000fe200078e02ff */
[----:B------:R-:W-:Y:S01]  /*3950*/  PRMT R17, R7, 0x7771, RZ ;  /* 0x0000777107117816 */ /* 0x000fe200000000ff */
[----:B------:R-:W-:Y:S01]  /*3960*/  @P4 STG.E.U8 desc[UR10][R26.64], R19 ;  /* 0x000000131a004986 */ /* 0x000fe2000c10110a */
[----:B------:R-:W-:-:S02]  /*3970*/  IADD3 R24, P6, R11, R0, RZ ;  /* 0x000000000b187210 */ /* 0x000fc40007fde0ff */
[----:B------:R-:W-:Y:S01]  /*3980*/  PRMT R15, R4, 0x7772, RZ ;  /* 0x00007772040f7816 */ /* 0x000fe200000000ff */
[----:B------:R0:W-:Y:S01]  /*3990*/  @P3 STG.E.U8 desc[UR10][R8.64], R17 ;  /* 0x0000001108003986 */ /* 0x0001e2000c10110a */
[----:B------:R-:W-:Y:S01]  /*39a0*/  LEA.HI.X.SX32 R25, R11, R2, 0x1, P6 ;  /* 0x000000020b197211 */ /* 0x000fe200030f0eff */
[----:B------:R-:W-:Y:S01]  /*39b0*/  IMAD R11, R20, R3, RZ ;  /* 0x00000003140b7224 */ /* 0x000fe200078e02ff */
[----:B------:R-:W-:Y:S02]  /*39c0*/  ISETP.LT.AND P4, PT, R22, UR7, !P0 ;  /* 0x0000000716007c0c */ /* 0x000fe4000c781270 */
[----:B------:R-:W-:Y:S01]  /*39d0*/  ISETP.LT.AND P3, PT, R20, UR7, !P0 ;  /* 0x0000000714007c0c */ /* 0x000fe2000c761270 */
[----:B------:R1:W-:Y:S01]  /*39e0*/  @P5 STG.E.U8 desc[UR10][R24.64], R15 ;  /* 0x0000000f18005986 */ /* 0x0003e2000c10110a */
[-C--:B------:R-:W-:Y:S02]  /*39f0*/  IADD3 R22, P5, R11, R0.reuse, RZ ;  /* 0x000000000b167210 */ /* 0x080fe40007fbe0ff */
[----:B------:R-:W-:-:S02]  /*3a00*/  IADD3 R20, P6, R13, R0, RZ ;  /* 0x000000000d147210 */ /* 0x000fc40007fde0ff */
[-C--:B------:R-:W-:Y:S02]  /*3a10*/  LEA.HI.X.SX32 R23, R11, R2.reuse, 0x1, P5 ;  /* 0x000000020b177211 */ /* 0x080fe400028f0eff */
[----:B------:R-:W3:Y:S01]  /*3a20*/  LDS.128 R8, [R60] ;  /* 0x000000003c087984 */ /* 0x000ee20000000c00 */
[----:B--2---:R-:W-:Y:S01]  /*3a30*/  LEA.HI.X.SX32 R21, R13, R2, 0x1, P6 ;  /* 0x000000020d157211 */ /* 0x004fe200030f0eff */
[CC--:B------:R-:W-:Y:S01]  /*3a40*/  IMAD R13, R18.reuse, R3.reuse, RZ ;  /* 0x00000003120d7224 */ /* 0x0c0fe200078e02ff */
[----:B------:R-:W-:Y:S02]  /*3a50*/  ISETP.LT.AND P6, PT, R18, UR7, !P0 ;  /* 0x0000000712007c0c */ /* 0x000fe4000c7c1270 */
[----:B0-----:R-:W-:Y:S01]  /*3a60*/  PRMT R17, R5, 0x7772, RZ ;  /* 0x0000777205117816 */ /* 0x001fe200000000ff */
[----:B-1----:R-:W-:Y:S01]  /*3a70*/  IMAD R15, R14, R3, RZ ;  /* 0x000000030e0f7224 */ /* 0x002fe200078e02ff */
[----:B------:R-:W-:Y:S02]  /*3a80*/  IADD3 R18, P5, R13, R0, RZ ;  /* 0x000000000d127210 */ /* 0x000fe40007fbe0ff */
[----:B------:R-:W-:Y:S01]  /*3a90*/  PRMT R29, R6, 0x7772, RZ ;  /* 0x00007772061d7816 */ /* 0x000fe200000000ff */
[----:B------:R0:W-:Y:S01]  /*3aa0*/  @P4 STG.E.U8 desc[UR10][R20.64], R17 ;  /* 0x0000001114004986 */ /* 0x0001e2000c10110a */
[----:B------:R-:W-:-:S02]  /*3ab0*/  ISETP.LT.AND P4, PT, R14, UR7, !P0 ;  /* 0x000000070e007c0c */ /* 0x000fc4000c781270 */
[----:B------:R-:W-:Y:S01]  /*3ac0*/  LEA.HI.X.SX32 R19, R13, R2, 0x1, P5 ;  /* 0x000000020d137211 */ /* 0x000fe200028f0eff */
[CC--:B------:R-:W-:Y:S01]  /*3ad0*/  IMAD R13, R16.reuse, R3.reuse, RZ ;  /* 0x00000003100d7224 */ /* 0x0c0fe200078e02ff */
[----:B------:R-:W-:Y:S01]  /*3ae0*/  PRMT R27, R7, 0x7772, RZ ;  /* 0x00007772071b7816 */ /* 0x000fe200000000ff */
[----:B------:R1:W-:Y:S01]  /*3af0*/  @P3 STG.E.U8 desc[UR10][R22.64], R29 ;  /* 0x0000001d16003986 */ /* 0x0003e2000c10110a */
[-C--:B------:R-:W-:Y:S02]  /*3b00*/  IADD3 R14, P5, R15, R0.reuse, RZ ;  /* 0x000000000f0e7210 */ /* 0x080fe40007fbe0ff */
[----:B------:R-:W-:Y:S01]  /*3b10*/  ISETP.LT.AND P3, PT, R16, UR7, !P0 ;  /* 0x0000000710007c0c */ /* 0x000fe2000c761270 */
[----:B------:R-:W-:Y:S01]  /*3b20*/  @P6 STG.E.U8 desc[UR10][R18.64], R27 ;  /* 0x0000001b12006986 */ /* 0x000fe2000c10110a */
[----:B------:R-:W-:Y:S01]  /*3b30*/  IADD3 R16, P6, R13, R0, RZ ;  /* 0x000000000d107210 */ /* 0x000fe20007fde0ff */
[----:B0-----:R-:W-:Y:S01]  /*3b40*/  IMAD R21, R12, R3, RZ ;  /* 0x000000030c157224 */ /* 0x001fe200078e02ff */
[----:B------:R-:W-:Y:S01]  /*3b50*/  LEA.HI.X.SX32 R15, R15, R2, 0x1, P5 ;  /* 0x000000020f0f7211 */ /* 0x000fe200028f0eff */
[----:B------:R-:W-:Y:S01]  /*3b60*/  VIADD R20, R75, 0x3e ;  /* 0x0000003e4b147836 */ /* 0x000fe20000000000 */
[----:B------:R-:W-:-:S02]  /*3b70*/  PRMT R25, R4, 0x7773, RZ ;  /* 0x0000777304197816 */ /* 0x000fc400000000ff */
[----:B------:R-:W-:Y:S02]  /*3b80*/  ISETP.LT.AND P5, PT, R12, UR7, !P0 ;  /* 0x000000070c007c0c */ /* 0x000fe4000c7a1270 */
[----:B------:R-:W-:Y:S01]  /*3b90*/  LEA.HI.X.SX32 R17, R13, R2, 0x1, P6 ;  /* 0x000000020d117211 */ /* 0x000fe200030f0eff */
[----:B------:R0:W-:Y:S01]  /*3ba0*/  @P4 STG.E.U8 desc[UR10][R14.64], R25 ;  /* 0x000000190e004986 */ /* 0x0001e2000c10110a */
[----:B------:R-:W-:Y:S01]  /*3bb0*/  IADD3 R4, P6, R21, R0, RZ ;  /* 0x0000000015047210 */ /* 0x000fe20007fde0ff */
[C---:B------:R-:W-:Y:S01]  /*3bc0*/  IMAD R13, R64.reuse, R3, RZ ;  /* 0x00000003400d7224 */ /* 0x040fe200078e02ff */
[----:B-1----:R-:W-:Y:S02]  /*3bd0*/  PRMT R23, R5, 0x7773, RZ ;  /* 0x0000777305177816 */ /* 0x002fe400000000ff */
[----:B------:R-:W-:Y:S02]  /*3be0*/  ISETP.LT.AND P4, PT, R64, UR7, !P0 ;  /* 0x0000000740007c0c */ /* 0x000fe4000c781270 */
[----:B------:R-:W-:Y:S01]  /*3bf0*/  LEA.HI.X.SX32 R5, R21, R2, 0x1, P6 ;  /* 0x0000000215057211 */ /* 0x000fe200030f0eff */
[----:B------:R1:W-:Y:S01]  /*3c00*/  @P3 STG.E.U8 desc[UR10][R16.64], R23 ;  /* 0x0000001710003986 */ /* 0x0003e2000c10110a */
[----:B------:R-:W-:-:S02]  /*3c10*/  PRMT R21, R6, 0x7773, RZ ;  /* 0x0000777306157816 */ /* 0x000fc400000000ff */
[----:B------:R-:W-:Y:S01]  /*3c20*/  IADD3 R12, P6, R13, R0, RZ ;  /* 0x000000000d0c7210 */ /* 0x000fe20007fde0ff */
[----:B0-----:R-:W-:Y:S01]  /*3c30*/  IMAD R15, R3, 0x2, R31 ;  /* 0x00000002030f7824 */ /* 0x001fe200078e021f */
[----:B------:R-:W-:Y:S01]  /*3c40*/  ISETP.LT.AND P3, PT, R61, UR7, !P0 ;  /* 0x000000073d007c0c */ /* 0x000fe2000c761270 */
[----:B------:R0:W-:Y:S01]  /*3c50*/  @P5 STG.E.U8 desc[UR10][R4.64], R21 ;  /* 0x0000001504005986 */ /* 0x0001e2000c10110a */
[----:B------:R-:W-:Y:S01]  /*3c60*/  LEA.HI.X.SX32 R13, R13, R2, 0x1, P6 ;  /* 0x000000020d0d7211 */ /* 0x000fe200030f0eff */
[----:B------:R-:W-:Y:S01]  /*3c70*/  IMAD R25, R20, R3, RZ ;  /* 0x0000000314197224 */ /* 0x000fe200078e02ff */
[----:B------:R-:W-:Y:S02]  /*3c80*/  PRMT R19, R7, 0x7773, RZ ;  /* 0x0000777307137816 */ /* 0x000fe400000000ff */
[----:B------:R-:W-:Y:S01]  /*3c90*/  IADD3 R6, P5, R31, R0, RZ ;  /* 0x000000001f067210 */ /* 0x000fe20007fbe0ff */
[----:B-1----:R-:W-:Y:S01]  /*3ca0*/  VIADD R16, R75, 0x2e ;  /* 0x0000002e4b107836 */ /* 0x002fe20000000000 */
[----:B------:R-:W-:Y:S01]  /*3cb0*/  ISETP.LT.AND P6, PT, R59, UR7, !P0 ;  /* 0x000000073b007c0c */ /* 0x000fe2000c7c1270 */
[----:B------:R1:W-:Y:S01]  /*3cc0*/  @P4 STG.E.U8 desc[UR10][R12.64], R19 ;  /* 0x000000130c004986 */ /* 0x0003e2000c10110a */
[----:B------:R-:W-:-:S02]  /*3cd0*/  LEA.HI.X.SX32 R7, R31, R2, 0x1, P5 ;  /* 0x000000021f077211 */ /* 0x000fc400028f0eff */
[----:B---3--:R-:W-:Y:S01]  /*3ce0*/  PRMT R23, R8, 0x7770, RZ ;  /* 0x0000777008177816 */ /* 0x008fe200000000ff */
[----:B0-----:R-:W-:Y:S01]  /*3cf0*/  IMAD R5, R3, 0x2, R15 ;  /* 0x0000000203057824 */ /* 0x001fe200078e020f */
[C---:B------:R-:W-:Y:S02]  /*3d00*/  IADD3 R14, P4, R15.reuse, R0, RZ ;  /* 0x000000000f0e7210 */ /* 0x040fe40007f9e0ff */
[----:B------:R-:W-:Y:S01]  /*3d10*/  ISETP.LT.AND P5, PT, R58, UR7, !P0 ;  /* 0x000000073a007c0c */ /* 0x000fe2000c7a1270 */
[----:B------:R0:W-:Y:S01]  /*3d20*/  @P3 STG.E.U8 desc[UR10][R6.64], R23 ;  /* 0x0000001706003986 */ /* 0x0001e2000c10110a */
[----:B------:R-:W-:Y:S01]  /*3d30*/  LEA.HI.X.SX32 R15, R15, R2, 0x1, P4 ;  /* 0x000000020f0f7211 */ /* 0x000fe200020f0eff */
[----:B------:R-:W-:Y:S01]  /*3d40*/  IMAD R17, R3, 0x2, R5 ;  /* 0x0000000203117824 */ /* 0x000fe200078e0205 */
[----:B------:R-:W-:Y:S02]  /*3d50*/  PRMT R21, R9, 0x7770, RZ ;  /* 0x0000777009157816 */ /* 0x000fe400000000ff */
[----:B------:R-:W-:-:S02]  /*3d60*/  IADD3 R4, P3, R5, R0, RZ ;  /* 0x0000000005047210 */ /* 0x000fc40007f7e0ff */
[----:B------:R-:W-:Y:S01]  /*3d70*/  ISETP.LT.AND P4, PT, R57, UR7, !P0 ;  /* 0x0000000739007c0c */ /* 0x000fe2000c781270 */
[----:B------:R2:W-:Y:S01]  /*3d80*/  @P6 STG.E.U8 desc[UR10][R14.64], R21 ;  /* 0x000000150e006986 */ /* 0x0005e2000c10110a */
[----:B------:R-:W-:Y:S02]  /*3d90*/  LEA.HI.X.SX32 R5, R5, R2, 0x1, P3 ;  /* 0x0000000205057211 */ /* 0x000fe400018f0eff */
[----:B-1----:R-:W-:Y:S01]  /*3da0*/  IADD3 R12, P6, R17, R0, RZ ;  /* 0x00000000110c7210 */ /* 0x002fe20007fde0ff */
[----:B0-----:R-:W-:Y:S01]  /*3db0*/  IMAD R7, R3, 0x2, R17 ;  /* 0x0000000203077824 */ /* 0x001fe200078e0211 */
[----:B------:R-:W-:Y:S02]  /*3dc0*/  PRMT R23, R10, 0x7770, RZ ;  /* 0x000077700a177816 */ /* 0x000fe400000000ff */
[----:B------:R-:W-:Y:S02]  /*3dd0*/  ISETP.LT.AND P3, PT, R56, UR7, !P0 ;  /* 0x0000000738007c0c */ /* 0x000fe4000c761270 */
[----:B------:R-:W-:Y:S01]  /*3de0*/  LEA.HI.X.SX32 R13, R17, R2, 0x1, P6 ;  /* 0x00000002110d7211 */ /* 0x000fe200030f0eff */
[----:B------:R0:W-:Y:S01]  /*3df0*/  @P5 STG.E.U8 desc[UR10][R4.64], R23 ;  /* 0x0000001704005986 */ /* 0x0001e2000c10110a */
[----:B------:R-:W-:Y:S01]  /*3e00*/  PRMT R19, R11, 0x7770, RZ ;  /* 0x000077700b137816 */ /* 0x000fe200000000ff */
[----:B--2---:R-:W-:Y:S01]  /*3e10*/  IMAD R15, R3, 0x2, R7 ;  /* 0x00000002030f7824 */ /* 0x004fe200078e0207 */
[----:B------:R-:W-:-:S02]  /*3e20*/  IADD3 R6, P5, R7, R0, RZ ;  /* 0x0000000007067210 */ /* 0x000fc40007fbe0ff */
[----:B------:R-:W-:Y:S01]  /*3e30*/  ISETP.LT.AND P6, PT, R51, UR7, !P0 ;  /* 0x0000000733007c0c */ /* 0x000fe2000c7c1270 */
[----:B------:R1:W-:Y:S01]  /*3e40*/  @P4 STG.E.U8 desc[UR10][R12.64], R19 ;  /* 0x000000130c004986 */ /* 0x0003e2000c10110a */
[----:B------:R-:W-:Y:S01]  /*3e50*/  LEA.HI.X.SX32 R7, R7, R2, 0x1, P5 ;  /* 0x0000000207077211 */ /* 0x000fe200028f0eff */
[----:B------:R-:W-:Y:S01]  /*3e60*/  IMAD R17, R3, 0x2, R15 ;  /* 0x0000000203117824 */ /* 0x000fe200078e020f */
[----:B------:R-:W-:Y:S02]  /*3e70*/  PRMT R21, R8, 0x7771, RZ ;  /* 0x0000777108157816 */ /* 0x000fe400000000ff */
[----:B------:R-:W-:Y:S02]  /*3e80*/  IADD3 R14, P4, R15, R0, RZ ;  /* 0x000000000f0e7210 */ /* 0x000fe40007f9e0ff */
[----:B0-----:R-:W-:Y:S01]  /*3e90*/  PRMT R23, R9, 0x7771, RZ ;  /* 0x0000777109177816 */ /* 0x001fe200000000ff */
[----:B------:R0:W-:Y:S01]  /*3ea0*/  @P3 STG.E.U8 desc[UR10][R6.64], R21 ;  /* 0x0000001506003986 */ /* 0x0001e2000c10110a */
[----:B------:R-:W-:-:S02]  /*3eb0*/  LEA.HI.X.SX32 R15, R15, R2, 0x1, P4 ;  /* 0x000000020f0f7211 */ /* 0x000fc400020f0eff */
[----:B------:R-:W-:Y:S01]  /*3ec0*/  IADD3 R4, P3, R17, R0, RZ ;  /* 0x0000000011047210 */ /* 0x000fe20007f7e0ff */
[C---:B-1----:R-:W-:Y:S01]  /*3ed0*/  IMAD R13, R16.reuse, R3, RZ ;  /* 0x00000003100d7224 */ /* 0x042fe200078e02ff */
[----:B------:R-:W-:Y:S01]  /*3ee0*/  ISETP.LT.AND P5, PT, R49, UR7, !P0 ;  /* 0x0000000731007c0c */ /* 0x000fe2000c7a1270 */
[----:B------:R1:W-:Y:S01]  /*3ef0*/  @P6 STG.E.U8 desc[UR10][R14.64], R23 ;  /* 0x000000170e006986 */ /* 0x0003e2000c10110a */
[----:B------:R-:W-:Y:S01]  /*3f00*/  LEA.HI.X.SX32 R5, R17, R2, 0x1, P3 ;  /* 0x0000000211057211 */ /* 0x000fe200018f0eff */
[----:B------:R-:W-:Y:S01]  /*3f10*/  IMAD R17, R3, 0x4, R17 ;  /* 0x0000000403117824 */ /* 0x000fe200078e0211 */
[C---:B------:R-:W-:Y:S02]  /*3f20*/  IADD3 R12, P6, R13.reuse, R0, RZ ;  /* 0x000000000d0c7210 */ /* 0x040fe40007fde0ff */
[----:B------:R-:W-:Y:S02]  /*3f30*/  ISETP.LT.AND P4, PT, R16, UR7, !P0 ;  /* 0x0000000710007c0c */ /* 0x000fe4000c781270 */
[----:B------:R-:W-:-:S02]  /*3f40*/  LEA.HI.X.SX32 R13, R13, R2, 0x1, P6 ;  /* 0x000000020d0d7211 */ /* 0x000fc400030f0eff */
[----:B0-----:R-:W-:Y:S02]  /*3f50*/  IADD3 R6, P6, R17, R0, RZ ;  /* 0x0000000011067210 */ /* 0x001fe40007fde0ff */
[----:B------:R-:W-:Y:S01]  /*3f60*/  ISETP.LT.AND P3, PT, R46, UR7, !P0 ;  /* 0x000000072e007c0c */ /* 0x000fe2000c761270 */
[----:B-1----:R-:W-:Y:S01]  /*3f70*/  IMAD R15, R3, 0x2, R17 ;  /* 0x00000002030f7824 */ /* 0x002fe200078e0211 */
[----:B------:R-:W-:Y:S02]  /*3f80*/  PRMT R19, R10, 0x7771, RZ ;  /* 0x000077710a137816 */ /* 0x000fe400000000ff */
[----:B------:R-:W-:Y:S01]  /*3f90*/  LEA.HI.X.SX32 R7, R17, R2, 0x1, P6 ;  /* 0x0000000211077211 */ /* 0x000fe200030f0eff */
[----:B------:R-:W-:Y:S01]  /*3fa0*/  IMAD R17, R3, 0x2, R15 ;  /* 0x0000000203117824 */ /* 0x000fe200078e020f */
[----:B------:R-:W-:Y:S01]  /*3fb0*/  PRMT R21, R11, 0x7771, RZ ;  /* 0x000077710b157816 */ /* 0x000fe200000000ff */
[----:B------:R0:W-:Y:S01]  /*3fc0*/  @P5 STG.E.U8 desc[UR10][R4.64], R19 ;  /* 0x0000001304005986 */ /* 0x0001e2000c10110a */
[----:B------:R-:W-:-:S02]  /*3fd0*/  ISETP.LT.AND P5, PT, R45, UR7, !P0 ;  /* 0x000000072d007c0c */ /* 0x000fc4000c7a1270 */
[----:B------:R-:W-:Y:S01]  /*3fe0*/  PRMT R29, R8, 0x7772, RZ ;  /* 0x00007772081d7816 */ /* 0x000fe200000000ff */
[----:B------:R1:W-:Y:S01]  /*3ff0*/  @P4 STG.E.U8 desc[UR10][R12.64], R21 ;  /* 0x000000150c004986 */ /* 0x0003e2000c10110a */
[----:B------:R-:W-:Y:S02]  /*4000*/  IADD3 R14, P6, R15, R0, RZ ;  /* 0x000000000f0e7210 */ /* 0x000fe40007fde0ff */
[----:B------:R-:W-:Y:S01]  /*4010*/  PRMT R27, R9, 0x7772, RZ ;  /* 0x00007772091b7816 */ /* 0x000fe200000000ff */
[----:B------:R2:W-:Y:S01]  /*4020*/  @P3 STG.E.U8 desc[UR10][R6.64], R29 ;  /* 0x0000001d06003986 */ /* 0x0005e2000c10110a */
[----:B------:R-:W-:Y:S02]  /*4030*/  LEA.HI.X.SX32 R15, R15, R2, 0x1, P6 ;  /* 0x000000020f0f7211 */ /* 0x000fe400030f0eff */
[----:B------:R-:W-:Y:S01]  /*4040*/  ISETP.LT.AND P4, PT, R43, UR7, !P0 ;  /* 0x000000072b007c0c */ /* 0x000fe2000c781270 */
[----:B0-----:R-:W-:Y:S01]  /*4050*/  IMAD R19, R3, 0x2, R17 ;  /* 0x0000000203137824 */ /* 0x001fe200078e0211 */
[----:B------:R-:W-:Y:S01]  /*4060*/  IADD3 R4, P3, R17, R0, RZ ;  /* 0x0000000011047210 */ /* 0x000fe20007f7e0ff */
[----:B------:R0:W-:Y:S01]  /*4070*/  @P5 STG.E.U8 desc[UR10][R14.64], R27 ;  /* 0x0000001b0e005986 */ /* 0x0001e2000c10110a */
[----:B------:R-:W-:Y:S01]  /*4080*/  PRMT R9, R9, 0x7773, RZ ;  /* 0x0000777309097816 */ /* 0x000fe200000000ff */
[----:B-1----:R-:W-:Y:S01]  /*4090*/  IMAD R21, R3, 0x2, R19 ;  /* 0x0000000203157824 */ /* 0x002fe200078e0213 */
[----:B------:R-:W-:-:S02]  /*40a0*/  LEA.HI.X.SX32 R5, R17, R2, 0x1, P3 ;  /* 0x0000000211057211 */ /* 0x000fc400018f0eff */
[-C--:B------:R-:W-:Y:S01]  /*40b0*/  IADD3 R12, P5, R19, R0.reuse, RZ ;  /* 0x00000000130c7210 */ /* 0x080fe20007fbe0ff */
[----:B------:R-:W-:Y:S01]  /*40c0*/  IMAD R23, R3, 0x2, R21 ;  /* 0x0000000203177824 */ /* 0x000fe200078e0215 */
[----:B------:R-:W-:Y:S02]  /*40d0*/  IADD3 R16, P3, R21, R0, RZ ;  /* 0x0000000015107210 */ /* 0x000fe40007f7e0ff */
[-C--:B------:R-:W-:Y:S01]  /*40e0*/  LEA.HI.X.SX32 R13, R19, R2.reuse, 0x1, P5 ;  /* 0x00000002130d7211 */ /* 0x080fe200028f0eff */
[----:B------:R-:W-:Y:S01]  /*40f0*/  IMAD R3, R3, 0x2, R23 ;  /* 0x0000000203037824 */ /* 0x000fe200078e0217 */
[----:B------:R-:W-:Y:S02]  /*4100*/  LEA.HI.X.SX32 R17, R21, R2, 0x1, P3 ;  /* 0x0000000215117211 */ /* 0x000fe400018f0eff */
[-C--:B--2---:R-:W-:Y:S02]  /*4110*/  IADD3 R6, P6, R23, R0.reuse, RZ ;  /* 0x0000000017067210 */ /* 0x084fe40007fde0ff */
[----:B0-----:R-:W-:-:S02]  /*4120*/  IADD3 R14, P3, R3, R0, RZ ;  /* 0x00000000030e7210 */ /* 0x001fc40007f7e0ff */
[----:B------:R-:W-:Y:S02]  /*4130*/  ISETP.LT.AND P5, PT, R40, UR7, !P0 ;  /* 0x0000000728007c0c */ /* 0x000fe4000c7a1270 */
[-C--:B------:R-:W-:Y:S02]  /*4140*/  LEA.HI.X.SX32 R15, R3, R2.reuse, 0x1, P3 ;  /* 0x00000002030f7211 */ /* 0x080fe400018f0eff */
[----:B------:R-:W-:Y:S02]  /*4150*/  LEA.HI.X.SX32 R7, R23, R2, 0x1, P6 ;  /* 0x0000000217077211 */ /* 0x000fe400030f0eff */
[----:B------:R-:W-:Y:S02]  /*4160*/  ISETP.LT.AND P3, PT, R33, UR7, !P0 ;  /* 0x0000000721007c0c */ /* 0x000fe4000c761270 */
[----:B------:R-:W-:Y:S02]  /*4170*/  IADD3 R18, P6, R25, R0, RZ ;  /* 0x0000000019127210 */ /* 0x000fe40007fde0ff */
[----:B------:R-:W-:-:S02]  /*4180*/  ISETP.LT.AND P0, PT, R20, UR7, !P0 ;  /* 0x0000000714007c0c */ /* 0x000fc4000c701270 */
[----:B------:R-:W-:Y:S02]  /*4190*/  LEA.HI.X.SX32 R19, R25, R2, 0x1, P6 ;  /* 0x0000000219137211 */ /* 0x000fe400030f0eff */
[----:B------:R-:W-:Y:S02]  /*41a0*/  PRMT R25, R10, 0x7772, RZ ;  /* 0x000077720a197816 */ /* 0x000fe400000000ff */
[C---:B------:R-:W-:Y:S02]  /*41b0*/  PRMT R23, R11.reuse, 0x7772, RZ ;  /* 0x000077720b177816 */ /* 0x040fe400000000ff */
[----:B------:R-:W-:Y:S01]  /*41c0*/  PRMT R21, R8, 0x7773, RZ ;  /* 0x0000777308157816 */ /* 0x000fe200000000ff */
[----:B------:R0:W-:Y:S01]  /*41d0*/  @P5 STG.E.U8 desc[UR10][R4.64], R25 ;  /* 0x0000001904005986 */ /* 0x0001e2000c10110a */
[----:B------:R-:W-:Y:S02]  /*41e0*/  PRMT R3, R10, 0x7773, RZ ;  /* 0x000077730a037816 */ /* 0x000fe400000000ff */
[----:B------:R-:W-:Y:S01]  /*41f0*/  PRMT R11, R11, 0x7773, RZ ;  /* 0x000077730b0b7816 */ /* 0x000fe200000000ff */
[----:B------:R0:W-:Y:S04]  /*4200*/  @P4 STG.E.U8 desc[UR10][R12.64], R23 ;  /* 0x000000170c004986 */ /* 0x0001e8000c10110a */
[----:B------:R0:W-:Y:S04]  /*4210*/  @P3 STG.E.U8 desc[UR10][R16.64], R21 ;  /* 0x0000001510003986 */ /* 0x0001e8000c10110a */
[----:B------:R0:W-:Y:S04]  /*4220*/  @P2 STG.E.U8 desc[UR10][R6.64], R9 ;  /* 0x0000000906002986 */ /* 0x0001e8000c10110a */
[----:B------:R0:W-:Y:S01]  /*4230*/  @P1 STG.E.U8 desc[UR10][R14.64], R3 ;  /* 0x000000030e001986 */ /* 0x0001e2000c10110a */
[----:B------:R-:W-:Y:S05]  /*4240*/  @!P0 EXIT ;  /* 0x000000000000894d */ /* 0x000fea0003800000 */
[----:B------:R-:W-:Y:S01]  /*4250*/  STG.E.U8 desc[UR10][R18.64], R11 ;  /* 0x0000000b12007986 */ /* 0x000fe2000c10110a */
[----:B------:R-:W-:Y:S05]  /*4260*/  EXIT ;  /* 0x000000000000794d */ /* 0x000fea0003800000 */
.L_x_2:
[----:B------:R-:W-:-:S00]  /*4270*/  BRA `(.L_x_2) ;  /* 0xfffffffc00fc7947 */ /* 0x000fc0000383ffff */
[----:B------:R-:W-:-:S00]  /*4280*/  NOP ;  /* 0x0000000000007918 */ /* 0x000fc00000000000 */
[----:B------:R-:W-:-:S00]  /*4290*/  NOP ;  /* 0x0000000000007918 */ /* 0x000fc00000000000 */
[----:B------:R-:W-:-:S00]  /*42a0*/  NOP ;  /* 0x0000000000007918 */ /* 0x000fc00000000000 */
[----:B------:R-:W-:-:S00]  /*42b0*/  NOP ;  /* 0x0000000000007918 */ /* 0x000fc00000000000 */
[----:B------:R-:W-:-:S00]  /*42c0*/  NOP ;  /* 0x0000000000007918 */ /* 0x000fc00000000000 */
[----:B------:R-:W-:-:S00]  /*42d0*/  NOP ;  /* 0x0000000000007918 */ /* 0x000fc00000000000 */
[----:B------:R-:W-:-:S00]  /*42e0*/  NOP ;  /* 0x0000000000007918 */ /* 0x000fc00000000000 */
[----:B------:R-:W-:-:S00]  /*42f0*/  NOP ;  /* 0x0000000000007918 */ /* 0x000fc00000000000 */
.L_x_3:


//--------------------- .nv.shared.matmul_kernel  --------------------------
	.section	.nv.shared.matmul_kernel,"aw",@nobits
	.sectionflags	@""
	.align	16
	.zero		1024


//--------------------- .nv.shared.reserved.0     --------------------------
	.section	.nv.shared.reserved.0,"aw",@nobits
	.weak		__nv_reservedSMEM_offset_0_alias
	.size		__nv_reservedSMEM_offset_0_alias, 0, 0
	.other		__nv_reservedSMEM_offset_0_alias,@"STO_CUDA_RESERVED_SHARED STV_DEFAULT"
__nv_reservedSMEM_offset_0_alias:
	.zero		0


//--------------------- .nv.constant0.matmul_kernel --------------------------
	.section	.nv.constant0.matmul_kernel,"a",@progbits
	.sectionflags	@""
	.align	4
.nv.constant0.matmul_kernel:
	.zero		608


//--------------------- SYMBOLS --------------------------

	.type		.nv.reservedSmem.offset0,@object
	.size		.nv.reservedSmem.offset0,0x4
